//
// Generated by NVIDIA NVVM Compiler
//
// Compiler Build ID: CL-36424714
// Cuda compilation tools, release 13.0, V13.0.88
// Based on NVVM 20.0.0
//

.version 9.0
.target sm_100
.address_size 64

	// .globl	_Z9kPeriodiciiidddP7double2

.visible .entry _Z9kPeriodiciiidddP7double2(
	.param .u32 _Z9kPeriodiciiidddP7double2_param_0,
	.param .u32 _Z9kPeriodiciiidddP7double2_param_1,
	.param .u32 _Z9kPeriodiciiidddP7double2_param_2,
	.param .f64 _Z9kPeriodiciiidddP7double2_param_3,
	.param .f64 _Z9kPeriodiciiidddP7double2_param_4,
	.param .f64 _Z9kPeriodiciiidddP7double2_param_5,
	.param .u64 .ptr .align 1 _Z9kPeriodiciiidddP7double2_param_6
)
{
	.reg .pred 	%p<7>;
	.reg .b32 	%r<23>;
	.reg .b64 	%rd<5>;
	.reg .b64 	%fd<20>;

	ld.param.u32 	%r3, [_Z9kPeriodiciiidddP7double2_param_0];
	ld.param.u32 	%r4, [_Z9kPeriodiciiidddP7double2_param_1];
	ld.param.u32 	%r5, [_Z9kPeriodiciiidddP7double2_param_2];
	ld.param.f64 	%fd5, [_Z9kPeriodiciiidddP7double2_param_3];
	ld.param.f64 	%fd6, [_Z9kPeriodiciiidddP7double2_param_4];
	ld.param.f64 	%fd7, [_Z9kPeriodiciiidddP7double2_param_5];
	ld.param.u64 	%rd1, [_Z9kPeriodiciiidddP7double2_param_6];
	mov.u32 	%r6, %tid.x;
	mov.u32 	%r7, %ctaid.x;
	mov.u32 	%r8, %ntid.x;
	mad.lo.s32 	%r1, %r7, %r8, %r6;
	mov.u32 	%r9, %tid.y;
	mov.u32 	%r10, %ctaid.y;
	mov.u32 	%r11, %ntid.y;
	mad.lo.s32 	%r2, %r10, %r11, %r9;
	setp.ge.s32 	%p1, %r2, %r3;
	setp.ge.s32 	%p2, %r1, %r5;
	or.pred  	%p3, %p1, %p2;
	@%p3 bra 	$L__BB0_4;
	shr.u32 	%r12, %r4, 31;
	add.s32 	%r13, %r4, %r12;
	shr.s32 	%r14, %r13, 1;
	setp.gt.s32 	%p4, %r1, %r14;
	selp.b32 	%r15, %r4, 0, %p4;
	sub.s32 	%r16, %r1, %r15;
	shr.u32 	%r17, %r3, 1;
	setp.gt.u32 	%p5, %r2, %r17;
	selp.b32 	%r18, %r3, 0, %p5;
	sub.s32 	%r20, %r2, %r18;
	cvt.rn.f64.s32 	%fd9, %r16;
	mul.f64 	%fd1, %fd5, %fd9;
	cvt.rn.f64.s32 	%fd10, %r20;
	mul.f64 	%fd2, %fd6, %fd10;
	or.b32  	%r21, %r16, %r20;
	setp.eq.s32 	%p6, %r21, 0;
	mov.f64 	%fd19, 0d0000000000000000;
	@%p6 bra 	$L__BB0_3;
	mul.f64 	%fd11, %fd1, %fd1;
	fma.rn.f64 	%fd12, %fd2, %fd2, %fd11;
	rcp.rn.f64 	%fd13, %fd12;
	neg.f64 	%fd19, %fd13;
$L__BB0_3:
	mul.f64 	%fd14, %fd7, %fd19;
	mad.lo.s32 	%r22, %r5, %r2, %r1;
	cvta.to.global.u64 	%rd2, %rd1;
	mul.wide.s32 	%rd3, %r22, 16;
	add.s64 	%rd4, %rd2, %rd3;
	ld.global.v2.f64 	{%fd15, %fd16}, [%rd4];
	mul.f64 	%fd17, %fd15, %fd14;
	mul.f64 	%fd18, %fd14, %fd16;
	st.global.v2.f64 	[%rd4], {%fd17, %fd18};
$L__BB0_4:
	ret;

}
	// .globl	_Z10kFreespaceiiPKdP7double2
.visible .entry _Z10kFreespaceiiPKdP7double2(
	.param .u32 _Z10kFreespaceiiPKdP7double2_param_0,
	.param .u32 _Z10kFreespaceiiPKdP7double2_param_1,
	.param .u64 .ptr .align 1 _Z10kFreespaceiiPKdP7double2_param_2,
	.param .u64 .ptr .align 1 _Z10kFreespaceiiPKdP7double2_param_3
)
{
	.reg .pred 	%p<4>;
	.reg .b32 	%r<12>;
	.reg .b64 	%rd<9>;
	.reg .b64 	%fd<7>;

	ld.param.u32 	%r4, [_Z10kFreespaceiiPKdP7double2_param_0];
	ld.param.u32 	%r3, [_Z10kFreespaceiiPKdP7double2_param_1];
	ld.param.u64 	%rd1, [_Z10kFreespaceiiPKdP7double2_param_2];
	ld.param.u64 	%rd2, [_Z10kFreespaceiiPKdP7double2_param_3];
	mov.u32 	%r5, %tid.x;
	mov.u32 	%r6, %ctaid.x;
	mov.u32 	%r7, %ntid.x;
	mad.lo.s32 	%r1, %r6, %r7, %r5;
	mov.u32 	%r8, %tid.y;
	mov.u32 	%r9, %ctaid.y;
	mov.u32 	%r10, %ntid.y;
	mad.lo.s32 	%r2, %r9, %r10, %r8;
	setp.ge.s32 	%p1, %r2, %r4;
	setp.ge.s32 	%p2, %r1, %r3;
	or.pred  	%p3, %p1, %p2;
	@%p3 bra 	$L__BB1_2;
	cvta.to.global.u64 	%rd3, %rd1;
	cvta.to.global.u64 	%rd4, %rd2;
	mad.lo.s32 	%r11, %r3, %r2, %r1;
	mul.wide.s32 	%rd5, %r11, 8;
	add.s64 	%rd6, %rd3, %rd5;
	ld.global.f64 	%fd1, [%rd6];
	mul.wide.s32 	%rd7, %r11, 16;
	add.s64 	%rd8, %rd4, %rd7;
	ld.global.v2.f64 	{%fd2, %fd3}, [%rd8];
	mul.f64 	%fd4, %fd1, %fd2;
	st.global.f64 	[%rd8], %fd4;
	ld.global.f64 	%fd5, [%rd6];
	mul.f64 	%fd6, %fd5, %fd3;
	st.global.f64 	[%rd8+8], %fd6;
$L__BB1_2:
	ret;

}
	// .globl	_Z6kGreeniiiiiddPd
.visible .entry _Z6kGreeniiiiiddPd(
	.param .u32 _Z6kGreeniiiiiddPd_param_0,
	.param .u32 _Z6kGreeniiiiiddPd_param_1,
	.param .u32 _Z6kGreeniiiiiddPd_param_2,
	.param .u32 _Z6kGreeniiiiiddPd_param_3,
	.param .u32 _Z6kGreeniiiiiddPd_param_4,
	.param .f64 _Z6kGreeniiiiiddPd_param_5,
	.param .f64 _Z6kGreeniiiiiddPd_param_6,
	.param .u64 .ptr .align 1 _Z6kGreeniiiiiddPd_param_7
)
{
	.reg .pred 	%p<15>;
	.reg .b32 	%r<82>;
	.reg .b64 	%rd<7>;
	.reg .b64 	%fd<102>;

	ld.param.u32 	%r23, [_Z6kGreeniiiiiddPd_param_0];
	ld.param.u32 	%r24, [_Z6kGreeniiiiiddPd_param_1];
	ld.param.u32 	%r25, [_Z6kGreeniiiiiddPd_param_2];
	ld.param.u32 	%r28, [_Z6kGreeniiiiiddPd_param_3];
	ld.param.u32 	%r27, [_Z6kGreeniiiiiddPd_param_4];
	ld.param.f64 	%fd20, [_Z6kGreeniiiiiddPd_param_5];
	ld.param.f64 	%fd21, [_Z6kGreeniiiiiddPd_param_6];
	ld.param.u64 	%rd2, [_Z6kGreeniiiiiddPd_param_7];
	cvta.to.global.u64 	%rd1, %rd2;
	mov.u32 	%r29, %tid.x;
	mov.u32 	%r30, %ctaid.x;
	mov.u32 	%r31, %ntid.x;
	mad.lo.s32 	%r1, %r30, %r31, %r29;
	mov.u32 	%r32, %tid.y;
	mov.u32 	%r33, %ctaid.y;
	mov.u32 	%r34, %ntid.y;
	mad.lo.s32 	%r35, %r33, %r34, %r32;
	setp.le.s32 	%p1, %r25, %r1;
	setp.le.s32 	%p2, %r28, %r35;
	or.pred  	%p3, %p1, %p2;
	@%p3 bra 	$L__BB2_18;
	setp.lt.s32 	%p4, %r1, %r23;
	sub.s32 	%r36, %r25, %r1;
	selp.b32 	%r37, %r1, %r36, %p4;
	cvt.rn.f64.s32 	%fd22, %r37;
	setp.lt.s32 	%p5, %r35, %r24;
	sub.s32 	%r38, %r28, %r35;
	selp.b32 	%r39, %r35, %r38, %p5;
	cvt.rn.f64.s32 	%fd23, %r39;
	mul.f64 	%fd24, %fd23, %fd23;
	fma.rn.f64 	%fd1, %fd22, %fd22, %fd24;
	setp.leu.f64 	%p6, %fd1, 0d0000000000000000;
	@%p6 bra 	$L__BB2_10;
	sqrt.rn.f64 	%fd61, %fd1;
	mul.f64 	%fd96, %fd21, %fd61;
	{
	.reg .b32 %temp; 
	mov.b64 	{%temp, %r74}, %fd96;
	}
	{
	.reg .b32 %temp; 
	mov.b64 	{%r75, %temp}, %fd96;
	}
	setp.gt.s32 	%p11, %r74, 1048575;
	mov.b32 	%r76, -1023;
	@%p11 bra 	$L__BB2_4;
	mul.f64 	%fd96, %fd96, 0d4350000000000000;
	{
	.reg .b32 %temp; 
	mov.b64 	{%temp, %r74}, %fd96;
	}
	{
	.reg .b32 %temp; 
	mov.b64 	{%r75, %temp}, %fd96;
	}
	mov.b32 	%r76, -1077;
$L__BB2_4:
	add.s32 	%r59, %r74, -1;
	setp.gt.u32 	%p12, %r59, 2146435070;
	@%p12 bra 	$L__BB2_8;
	shr.u32 	%r62, %r74, 20;
	add.s32 	%r77, %r76, %r62;
	and.b32  	%r63, %r74, 1048575;
	or.b32  	%r64, %r63, 1072693248;
	mov.b64 	%fd97, {%r75, %r64};
	setp.lt.u32 	%p14, %r64, 1073127583;
	@%p14 bra 	$L__BB2_7;
	{
	.reg .b32 %temp; 
	mov.b64 	{%r65, %temp}, %fd97;
	}
	{
	.reg .b32 %temp; 
	mov.b64 	{%temp, %r66}, %fd97;
	}
	add.s32 	%r67, %r66, -1048576;
	mov.b64 	%fd97, {%r65, %r67};
	add.s32 	%r77, %r77, 1;
$L__BB2_7:
	add.f64 	%fd63, %fd97, 0dBFF0000000000000;
	add.f64 	%fd64, %fd97, 0d3FF0000000000000;
	rcp.approx.ftz.f64 	%fd65, %fd64;
	neg.f64 	%fd66, %fd64;
	fma.rn.f64 	%fd67, %fd66, %fd65, 0d3FF0000000000000;
	fma.rn.f64 	%fd68, %fd67, %fd67, %fd67;
	fma.rn.f64 	%fd69, %fd68, %fd65, %fd65;
	mul.f64 	%fd70, %fd63, %fd69;
	fma.rn.f64 	%fd71, %fd63, %fd69, %fd70;
	mul.f64 	%fd72, %fd71, %fd71;
	fma.rn.f64 	%fd73, %fd72, 0d3EB1380B3AE80F1E, 0d3ED0EE258B7A8B04;
	fma.rn.f64 	%fd74, %fd73, %fd72, 0d3EF3B2669F02676F;
	fma.rn.f64 	%fd75, %fd74, %fd72, 0d3F1745CBA9AB0956;
	fma.rn.f64 	%fd76, %fd75, %fd72, 0d3F3C71C72D1B5154;
	fma.rn.f64 	%fd77, %fd76, %fd72, 0d3F624924923BE72D;
	fma.rn.f64 	%fd78, %fd77, %fd72, 0d3F8999999999A3C4;
	fma.rn.f64 	%fd79, %fd78, %fd72, 0d3FB5555555555554;
	sub.f64 	%fd80, %fd63, %fd71;
	add.f64 	%fd81, %fd80, %fd80;
	neg.f64 	%fd82, %fd71;
	fma.rn.f64 	%fd83, %fd82, %fd63, %fd81;
	mul.f64 	%fd84, %fd69, %fd83;
	mul.f64 	%fd85, %fd72, %fd79;
	fma.rn.f64 	%fd86, %fd85, %fd71, %fd84;
	xor.b32  	%r68, %r77, -2147483648;
	mov.b32 	%r69, 1127219200;
	mov.b64 	%fd87, {%r68, %r69};
	mov.b32 	%r70, -2147483648;
	mov.b64 	%fd88, {%r70, %r69};
	sub.f64 	%fd89, %fd87, %fd88;
	fma.rn.f64 	%fd90, %fd89, 0d3FE62E42FEFA39EF, %fd71;
	fma.rn.f64 	%fd91, %fd89, 0dBFE62E42FEFA39EF, %fd90;
	sub.f64 	%fd92, %fd91, %fd71;
	sub.f64 	%fd93, %fd86, %fd92;
	fma.rn.f64 	%fd94, %fd89, 0d3C7ABC9E3B39803F, %fd93;
	add.f64 	%fd98, %fd90, %fd94;
	bra.uni 	$L__BB2_9;
$L__BB2_8:
	fma.rn.f64 	%fd62, %fd96, 0d7FF0000000000000, 0d7FF0000000000000;
	{
	.reg .b32 %temp; 
	mov.b64 	{%temp, %r60}, %fd96;
	}
	and.b32  	%r61, %r60, 2147483647;
	setp.eq.s32 	%p13, %r61, 0;
	selp.f64 	%fd98, 0dFFF0000000000000, %fd62, %p13;
$L__BB2_9:
	mul.f64 	%fd95, %fd20, %fd98;
	mul.lo.s32 	%r71, %r35, %r27;
	shl.b32 	%r72, %r71, 1;
	add.s32 	%r73, %r72, %r1;
	mul.wide.s32 	%rd5, %r73, 8;
	add.s64 	%rd6, %rd1, %rd5;
	st.global.f64 	[%rd6], %fd95;
	bra.uni 	$L__BB2_18;
$L__BB2_10:
	div.rn.f64 	%fd99, %fd21, 0d3FFC5BF891B4EF6A;
	{
	.reg .b32 %temp; 
	mov.b64 	{%temp, %r78}, %fd99;
	}
	{
	.reg .b32 %temp; 
	mov.b64 	{%r79, %temp}, %fd99;
	}
	setp.gt.s32 	%p7, %r78, 1048575;
	mov.b32 	%r80, -1023;
	@%p7 bra 	$L__BB2_12;
	mul.f64 	%fd99, %fd99, 0d4350000000000000;
	{
	.reg .b32 %temp; 
	mov.b64 	{%temp, %r78}, %fd99;
	}
	{
	.reg .b32 %temp; 
	mov.b64 	{%r79, %temp}, %fd99;
	}
	mov.b32 	%r80, -1077;
$L__BB2_12:
	add.s32 	%r42, %r78, -1;
	setp.gt.u32 	%p8, %r42, 2146435070;
	@%p8 bra 	$L__BB2_16;
	shr.u32 	%r45, %r78, 20;
	add.s32 	%r81, %r80, %r45;
	and.b32  	%r46, %r78, 1048575;
	or.b32  	%r47, %r46, 1072693248;
	mov.b64 	%fd100, {%r79, %r47};
	setp.lt.u32 	%p10, %r47, 1073127583;
	@%p10 bra 	$L__BB2_15;
	{
	.reg .b32 %temp; 
	mov.b64 	{%r48, %temp}, %fd100;
	}
	{
	.reg .b32 %temp; 
	mov.b64 	{%temp, %r49}, %fd100;
	}
	add.s32 	%r50, %r49, -1048576;
	mov.b64 	%fd100, {%r48, %r50};
	add.s32 	%r81, %r81, 1;
$L__BB2_15:
	add.f64 	%fd26, %fd100, 0dBFF0000000000000;
	add.f64 	%fd27, %fd100, 0d3FF0000000000000;
	rcp.approx.ftz.f64 	%fd28, %fd27;
	neg.f64 	%fd29, %fd27;
	fma.rn.f64 	%fd30, %fd29, %fd28, 0d3FF0000000000000;
	fma.rn.f64 	%fd31, %fd30, %fd30, %fd30;
	fma.rn.f64 	%fd32, %fd31, %fd28, %fd28;
	mul.f64 	%fd33, %fd26, %fd32;
	fma.rn.f64 	%fd34, %fd26, %fd32, %fd33;
	mul.f64 	%fd35, %fd34, %fd34;
	fma.rn.f64 	%fd36, %fd35, 0d3EB1380B3AE80F1E, 0d3ED0EE258B7A8B04;
	fma.rn.f64 	%fd37, %fd36, %fd35, 0d3EF3B2669F02676F;
	fma.rn.f64 	%fd38, %fd37, %fd35, 0d3F1745CBA9AB0956;
	fma.rn.f64 	%fd39, %fd38, %fd35, 0d3F3C71C72D1B5154;
	fma.rn.f64 	%fd40, %fd39, %fd35, 0d3F624924923BE72D;
	fma.rn.f64 	%fd41, %fd40, %fd35, 0d3F8999999999A3C4;
	fma.rn.f64 	%fd42, %fd41, %fd35, 0d3FB5555555555554;
	sub.f64 	%fd43, %fd26, %fd34;
	add.f64 	%fd44, %fd43, %fd43;
	neg.f64 	%fd45, %fd34;
	fma.rn.f64 	%fd46, %fd45, %fd26, %fd44;
	mul.f64 	%fd47, %fd32, %fd46;
	mul.f64 	%fd48, %fd35, %fd42;
	fma.rn.f64 	%fd49, %fd48, %fd34, %fd47;
	xor.b32  	%r51, %r81, -2147483648;
	mov.b32 	%r52, 1127219200;
	mov.b64 	%fd50, {%r51, %r52};
	mov.b32 	%r53, -2147483648;
	mov.b64 	%fd51, {%r53, %r52};
	sub.f64 	%fd52, %fd50, %fd51;
	fma.rn.f64 	%fd53, %fd52, 0d3FE62E42FEFA39EF, %fd34;
	fma.rn.f64 	%fd54, %fd52, 0dBFE62E42FEFA39EF, %fd53;
	sub.f64 	%fd55, %fd54, %fd34;
	sub.f64 	%fd56, %fd49, %fd55;
	fma.rn.f64 	%fd57, %fd52, 0d3C7ABC9E3B39803F, %fd56;
	add.f64 	%fd101, %fd53, %fd57;
	bra.uni 	$L__BB2_17;
$L__BB2_16:
	fma.rn.f64 	%fd25, %fd99, 0d7FF0000000000000, 0d7FF0000000000000;
	{
	.reg .b32 %temp; 
	mov.b64 	{%temp, %r43}, %fd99;
	}
	and.b32  	%r44, %r43, 2147483647;
	setp.eq.s32 	%p9, %r44, 0;
	selp.f64 	%fd101, 0dFFF0000000000000, %fd25, %p9;
$L__BB2_17:
	fma.rn.f64 	%fd58, %fd101, 0d4000000000000000, 0dBFF0000000000000;
	mul.f64 	%fd59, %fd20, 0d3FE0000000000000;
	mul.f64 	%fd60, %fd59, %fd58;
	mul.lo.s32 	%r54, %r35, %r27;
	shl.b32 	%r55, %r54, 1;
	add.s32 	%r56, %r55, %r1;
	mul.wide.s32 	%rd3, %r56, 8;
	add.s64 	%rd4, %rd1, %rd3;
	st.global.f64 	[%rd4], %fd60;
$L__BB2_18:
	ret;

}
	// .globl	_Z8kCopyC2RiidPK7double2Pd
.visible .entry _Z8kCopyC2RiidPK7double2Pd(
	.param .u32 _Z8kCopyC2RiidPK7double2Pd_param_0,
	.param .u32 _Z8kCopyC2RiidPK7double2Pd_param_1,
	.param .f64 _Z8kCopyC2RiidPK7double2Pd_param_2,
	.param .u64 .ptr .align 1 _Z8kCopyC2RiidPK7double2Pd_param_3,
	.param .u64 .ptr .align 1 _Z8kCopyC2RiidPK7double2Pd_param_4
)
{
	.reg .pred 	%p<4>;
	.reg .b32 	%r<14>;
	.reg .b64 	%rd<9>;
	.reg .b64 	%fd<4>;

	ld.param.u32 	%r4, [_Z8kCopyC2RiidPK7double2Pd_param_0];
	ld.param.u32 	%r3, [_Z8kCopyC2RiidPK7double2Pd_param_1];
	ld.param.f64 	%fd1, [_Z8kCopyC2RiidPK7double2Pd_param_2];
	ld.param.u64 	%rd1, [_Z8kCopyC2RiidPK7double2Pd_param_3];
	ld.param.u64 	%rd2, [_Z8kCopyC2RiidPK7double2Pd_param_4];
	mov.u32 	%r6, %tid.x;
	mov.u32 	%r7, %ctaid.x;
	mov.u32 	%r8, %ntid.x;
	mad.lo.s32 	%r1, %r7, %r8, %r6;
	mov.u32 	%r9, %tid.y;
	mov.u32 	%r10, %ctaid.y;
	mov.u32 	%r11, %ntid.y;
	mad.lo.s32 	%r12, %r10, %r11, %r9;
	setp.ge.s32 	%p1, %r1, %r3;
	setp.ge.s32 	%p2, %r12, %r4;
	or.pred  	%p3, %p1, %p2;
	@%p3 bra 	$L__BB3_2;
	cvta.to.global.u64 	%rd3, %rd1;
	cvta.to.global.u64 	%rd4, %rd2;
	mad.lo.s32 	%r13, %r3, %r12, %r1;
	mul.wide.s32 	%rd5, %r13, 16;
	add.s64 	%rd6, %rd3, %rd5;
	ld.global.f64 	%fd2, [%rd6];
	mul.f64 	%fd3, %fd1, %fd2;
	mul.wide.s32 	%rd7, %r13, 8;
	add.s64 	%rd8, %rd4, %rd7;
	st.global.f64 	[%rd8], %fd3;
$L__BB3_2:
	ret;

}


// ===== COMPILED SASS (sm_100) =====

	.target	sm_100

	.elftype	@"ET_EXEC"


//--------------------- .note.nv.tkinfo           --------------------------
	.section	.note.nv.tkinfo,"",@"SHT_NOTE"
	.sectionflags	@"SHF_NOTE_NV_TKINFO"
	.tkinfo
        /*0018*/ 	.word	0x00000002
        /*0030*/ 	.string	""
        /*0030*/ 	.string	"ptxas"
        /*0030*/ 	.string	"Cuda compilation tools, release 13.0, V13.0.88"
        /*0030*/ 	.string	"Build cuda_13.0.r13.0/compiler.36424714_0"
        /*0030*/ 	.string	"-arch sm_100 -m 64 "



//--------------------- .note.nv.cuinfo           --------------------------
	.section	.note.nv.cuinfo,"",@"SHT_NOTE"
	.sectionflags	@"SHF_NOTE_NV_CUINFO"
        /*0018*/ 	.short	0x0002
        /*001a*/ 	.short	0x0064
        /*001c*/ 	.short	0x0082
	.zero		2


//--------------------- .nv.info                  --------------------------
	.section	.nv.info,"",@"SHT_CUDA_INFO"
	.align	4


	//----- nvinfo : EIATTR_REGCOUNT
	.align		4
        /*0000*/ 	.byte	0x04, 0x2f
        /*0002*/ 	.short	(.L_1 - .L_0)
	.align		4
.L_0:
        /*0004*/ 	.word	index@(_Z9kPeriodiciiidddP7double2)
        /*0008*/ 	.word	0x0000000e


	//----- nvinfo : EIATTR_FRAME_SIZE
	.align		4
.L_1:
        /*000c*/ 	.byte	0x04, 0x11
        /*000e*/ 	.short	(.L_3 - .L_2)
	.align		4
.L_2:
        /*0010*/ 	.word	index@($__internal_2_$__cuda_sm20_dblrcp_rn_slowpath_v3)
        /*0014*/ 	.word	0x00000000


	//----- nvinfo : EIATTR_FRAME_SIZE
	.align		4
.L_3:
        /*0018*/ 	.byte	0x04, 0x11
        /*001a*/ 	.short	(.L_5 - .L_4)
	.align		4
.L_4:
        /*001c*/ 	.word	index@(_Z9kPeriodiciiidddP7double2)
        /*0020*/ 	.word	0x00000000


	//----- nvinfo : EIATTR_REGCOUNT
	.align		4
.L_5:
        /*0024*/ 	.byte	0x04, 0x2f
        /*0026*/ 	.short	(.L_7 - .L_6)
	.align		4
.L_6:
        /*0028*/ 	.word	index@(_Z10kFreespaceiiPKdP7double2)
        /*002c*/ 	.word	0x0000000e


	//----- nvinfo : EIATTR_FRAME_SIZE
	.align		4
.L_7:
        /*0030*/ 	.byte	0x04, 0x11
        /*0032*/ 	.short	(.L_9 - .L_8)
	.align		4
.L_8:
        /*0034*/ 	.word	index@(_Z10kFreespaceiiPKdP7double2)
        /*0038*/ 	.word	0x00000000


	//----- nvinfo : EIATTR_REGCOUNT
	.align		4
.L_9:
        /*003c*/ 	.byte	0x04, 0x2f
        /*003e*/ 	.short	(.L_11 - .L_10)
	.align		4
.L_10:
        /*0040*/ 	.word	index@(_Z6kGreeniiiiiddPd)
        /*0044*/ 	.word	0x00000018


	//----- nvinfo : EIATTR_FRAME_SIZE
	.align		4
.L_11:
        /*0048*/ 	.byte	0x04, 0x11
        /*004a*/ 	.short	(.L_13 - .L_12)
	.align		4
.L_12:
        /*004c*/ 	.word	index@($__internal_1_$__cuda_sm20_dsqrt_rn_f64_mediumpath_v1)
        /*0050*/ 	.word	0x00000000


	//----- nvinfo : EIATTR_FRAME_SIZE
	.align		4
.L_13:
        /*0054*/ 	.byte	0x04, 0x11
        /*0056*/ 	.short	(.L_15 - .L_14)
	.align		4
.L_14:
        /*0058*/ 	.word	index@($__internal_0_$__cuda_sm20_div_rn_f64_full)
        /*005c*/ 	.word	0x00000000


	//----- nvinfo : EIATTR_FRAME_SIZE
	.align		4
.L_15:
        /*0060*/ 	.byte	0x04, 0x11
        /*0062*/ 	.short	(.L_17 - .L_16)
	.align		4
.L_16:
        /*0064*/ 	.word	index@(_Z6kGreeniiiiiddPd)
        /*0068*/ 	.word	0x00000000


	//----- nvinfo : EIATTR_REGCOUNT
	.align		4
.L_17:
        /*006c*/ 	.byte	0x04, 0x2f
        /*006e*/ 	.short	(.L_19 - .L_18)
	.align		4
.L_18:
        /*0070*/ 	.word	index@(_Z8kCopyC2RiidPK7double2Pd)
        /*0074*/ 	.word	0x0000000c


	//----- nvinfo : EIATTR_FRAME_SIZE
	.align		4
.L_19:
        /*0078*/ 	.byte	0x04, 0x11
        /*007a*/ 	.short	(.L_21 - .L_20)
	.align		4
.L_20:
        /*007c*/ 	.word	index@(_Z8kCopyC2RiidPK7double2Pd)
        /*0080*/ 	.word	0x00000000


	//----- nvinfo : EIATTR_MIN_STACK_SIZE
	.align		4
.L_21:
        /*0084*/ 	.byte	0x04, 0x12
        /*0086*/ 	.short	(.L_23 - .L_22)
	.align		4
.L_22:
        /*0088*/ 	.word	index@(_Z8kCopyC2RiidPK7double2Pd)
        /*008c*/ 	.word	0x00000000


	//----- nvinfo : EIATTR_MIN_STACK_SIZE
	.align		4
.L_23:
        /*0090*/ 	.byte	0x04, 0x12
        /*0092*/ 	.short	(.L_25 - .L_24)
	.align		4
.L_24:
        /*0094*/ 	.word	index@(_Z6kGreeniiiiiddPd)
        /*0098*/ 	.word	0x00000000


	//----- nvinfo : EIATTR_MIN_STACK_SIZE
	.align		4
.L_25:
        /*009c*/ 	.byte	0x04, 0x12
        /*009e*/ 	.short	(.L_27 - .L_26)
	.align		4
.L_26:
        /*00a0*/ 	.word	index@(_Z10kFreespaceiiPKdP7double2)
        /*00a4*/ 	.word	0x00000000


	//----- nvinfo : EIATTR_MIN_STACK_SIZE
	.align		4
.L_27:
        /*00a8*/ 	.byte	0x04, 0x12
        /*00aa*/ 	.short	(.L_29 - .L_28)
	.align		4
.L_28:
        /*00ac*/ 	.word	index@(_Z9kPeriodiciiidddP7double2)
        /*00b0*/ 	.word	0x00000000
.L_29:


//--------------------- .nv.compat                --------------------------
	.section	.nv.compat,"",@"SHT_CUDA_COMPAT_INFO"
	.align	4
        /*0000*/ 	.byte	0x02, 0x09, 0x00, 0x00, 0x02, 0x02, 0x01, 0x00, 0x02, 0x05, 0x05, 0x00, 0x03, 0x07, 0x01, 0x01
        /*0010*/ 	.byte	0x02, 0x03, 0x00, 0x00, 0x02, 0x06, 0x01, 0x00, 0x04, 0x0b, 0x08, 0x00, 0x01, 0x00, 0x00, 0x00
        /*0020*/ 	.byte	0x00, 0x00, 0x00, 0x00


//--------------------- .nv.info._Z8kCopyC2RiidPK7double2Pd --------------------------
	.section	.nv.info._Z8kCopyC2RiidPK7double2Pd,"",@"SHT_CUDA_INFO"
	.sectionflags	@""
	.align	4


	//----- nvinfo : EIATTR_CUDA_API_VERSION
	.align		4
        /*0000*/ 	.byte	0x04, 0x37
        /*0002*/ 	.short	(.L_31 - .L_30)
.L_30:
        /*0004*/ 	.word	0x00000082


	//----- nvinfo : EIATTR_KPARAM_INFO
	.align		4
.L_31:
        /*0008*/ 	.byte	0x04, 0x17
        /*000a*/ 	.short	(.L_33 - .L_32)
.L_32:
        /*000c*/ 	.word	0x00000000
        /*0010*/ 	.short	0x0004
        /*0012*/ 	.short	0x0018
        /*0014*/ 	.byte	0x00, 0xf5, 0x21, 0x00


	//----- nvinfo : EIATTR_KPARAM_INFO
	.align		4
.L_33:
        /*0018*/ 	.byte	0x04, 0x17
        /*001a*/ 	.short	(.L_35 - .L_34)
.L_34:
        /*001c*/ 	.word	0x00000000
        /*0020*/ 	.short	0x0003
        /*0022*/ 	.short	0x0010
        /*0024*/ 	.byte	0x00, 0xf5, 0x21, 0x00


	//----- nvinfo : EIATTR_KPARAM_INFO
	.align		4
.L_35:
        /*0028*/ 	.byte	0x04, 0x17
        /*002a*/ 	.short	(.L_37 - .L_36)
.L_36:
        /*002c*/ 	.word	0x00000000
        /*0030*/ 	.short	0x0002
        /*0032*/ 	.short	0x0008
        /*0034*/ 	.byte	0x00, 0xf0, 0x21, 0x00


	//----- nvinfo : EIATTR_KPARAM_INFO
	.align		4
.L_37:
        /*0038*/ 	.byte	0x04, 0x17
        /*003a*/ 	.short	(.L_39 - .L_38)
.L_38:
        /*003c*/ 	.word	0x00000000
        /*0040*/ 	.short	0x0001
        /*0042*/ 	.short	0x0004
        /*0044*/ 	.byte	0x00, 0xf0, 0x11, 0x00


	//----- nvinfo : EIATTR_KPARAM_INFO
	.align		4
.L_39:
        /*0048*/ 	.byte	0x04, 0x17
        /*004a*/ 	.short	(.L_41 - .L_40)
.L_40:
        /*004c*/ 	.word	0x00000000
        /*0050*/ 	.short	0x0000
        /*0052*/ 	.short	0x0000
        /*0054*/ 	.byte	0x00, 0xf0, 0x11, 0x00


	//----- nvinfo : EIATTR_SPARSE_MMA_MASK
	.align		4
.L_41:
        /*0058*/ 	.byte	0x03, 0x50
        /*005a*/ 	.short	0x0000


	//----- nvinfo : EIATTR_MAXREG_COUNT
	.align		4
        /*005c*/ 	.byte	0x03, 0x1b
        /*005e*/ 	.short	0x00ff


	//----- nvinfo : EIATTR_MERCURY_ISA_VERSION
	.align		4
        /*0060*/ 	.byte	0x03, 0x5f
        /*0062*/ 	.short	0x0101


	//----- nvinfo : EIATTR_VRC_CTA_INIT_COUNT
	.align		4
        /*0064*/ 	.byte	0x02, 0x4a
	.zero		1
	.zero		1


	//----- nvinfo : EIATTR_EXIT_INSTR_OFFSETS
	.align		4
        /*0068*/ 	.byte	0x04, 0x1c
        /*006a*/ 	.short	(.L_43 - .L_42)


	//   ....[0]....
.L_42:
        /*006c*/ 	.word	0x000000c0


	//   ....[1]....
        /*0070*/ 	.word	0x00000170


	//----- nvinfo : EIATTR_CBANK_PARAM_SIZE
	.align		4
.L_43:
        /*0074*/ 	.byte	0x03, 0x19
        /*0076*/ 	.short	0x0020


	//----- nvinfo : EIATTR_PARAM_CBANK
	.align		4
        /*0078*/ 	.byte	0x04, 0x0a
        /*007a*/ 	.short	(.L_45 - .L_44)
	.align		4
.L_44:
        /*007c*/ 	.word	index@(.nv.constant0._Z8kCopyC2RiidPK7double2Pd)
        /*0080*/ 	.short	0x0380
        /*0082*/ 	.short	0x0020


	//----- nvinfo : EIATTR_SW_WAR
	.align		4
.L_45:
        /*0084*/ 	.byte	0x04, 0x36
        /*0086*/ 	.short	(.L_47 - .L_46)
.L_46:
        /*0088*/ 	.word	0x00000008
.L_47:


//--------------------- .nv.info._Z6kGreeniiiiiddPd --------------------------
	.section	.nv.info._Z6kGreeniiiiiddPd,"",@"SHT_CUDA_INFO"
	.sectionflags	@""
	.align	4


	//----- nvinfo : EIATTR_CUDA_API_VERSION
	.align		4
        /*0000*/ 	.byte	0x04, 0x37
        /*0002*/ 	.short	(.L_49 - .L_48)
.L_48:
        /*0004*/ 	.word	0x00000082


	//----- nvinfo : EIATTR_KPARAM_INFO
	.align		4
.L_49:
        /*0008*/ 	.byte	0x04, 0x17
        /*000a*/ 	.short	(.L_51 - .L_50)
.L_50:
        /*000c*/ 	.word	0x00000000
        /*0010*/ 	.short	0x0007
        /*0012*/ 	.short	0x0028
        /*0014*/ 	.byte	0x00, 0xf5, 0x21, 0x00


	//----- nvinfo : EIATTR_KPARAM_INFO
	.align		4
.L_51:
        /*0018*/ 	.byte	0x04, 0x17
        /*001a*/ 	.short	(.L_53 - .L_52)
.L_52:
        /*001c*/ 	.word	0x00000000
        /*0020*/ 	.short	0x0006
        /*0022*/ 	.short	0x0020
        /*0024*/ 	.byte	0x00, 0xf0, 0x21, 0x00


	//----- nvinfo : EIATTR_KPARAM_INFO
	.align		4
.L_53:
        /*0028*/ 	.byte	0x04, 0x17
        /*002a*/ 	.short	(.L_55 - .L_54)
.L_54:
        /*002c*/ 	.word	0x00000000
        /*0030*/ 	.short	0x0005
        /*0032*/ 	.short	0x0018
        /*0034*/ 	.byte	0x00, 0xf0, 0x21, 0x00


	//----- nvinfo : EIATTR_KPARAM_INFO
	.align		4
.L_55:
        /*0038*/ 	.byte	0x04, 0x17
        /*003a*/ 	.short	(.L_57 - .L_56)
.L_56:
        /*003c*/ 	.word	0x00000000
        /*0040*/ 	.short	0x0004
        /*0042*/ 	.short	0x0010
        /*0044*/ 	.byte	0x00, 0xf0, 0x11, 0x00


	//----- nvinfo : EIATTR_KPARAM_INFO
	.align		4
.L_57:
        /*0048*/ 	.byte	0x04, 0x17
        /*004a*/ 	.short	(.L_59 - .L_58)
.L_58:
        /*004c*/ 	.word	0x00000000
        /*0050*/ 	.short	0x0003
        /*0052*/ 	.short	0x000c
        /*0054*/ 	.byte	0x00, 0xf0, 0x11, 0x00


	//----- nvinfo : EIATTR_KPARAM_INFO
	.align		4
.L_59:
        /*0058*/ 	.byte	0x04, 0x17
        /*005a*/ 	.short	(.L_61 - .L_60)
.L_60:
        /*005c*/ 	.word	0x00000000
        /*0060*/ 	.short	0x0002
        /*0062*/ 	.short	0x0008
        /*0064*/ 	.byte	0x00, 0xf0, 0x11, 0x00


	//----- nvinfo : EIATTR_KPARAM_INFO
	.align		4
.L_61:
        /*0068*/ 	.byte	0x04, 0x17
        /*006a*/ 	.short	(.L_63 - .L_62)
.L_62:
        /*006c*/ 	.word	0x00000000
        /*0070*/ 	.short	0x0001
        /*0072*/ 	.short	0x0004
        /*0074*/ 	.byte	0x00, 0xf0, 0x11, 0x00


	//----- nvinfo : EIATTR_KPARAM_INFO
	.align		4
.L_63:
        /*0078*/ 	.byte	0x04, 0x17
        /*007a*/ 	.short	(.L_65 - .L_64)
.L_64:
        /*007c*/ 	.word	0x00000000
        /*0080*/ 	.short	0x0000
        /*0082*/ 	.short	0x0000
        /*0084*/ 	.byte	0x00, 0xf0, 0x11, 0x00


	//----- nvinfo : EIATTR_SPARSE_MMA_MASK
	.align		4
.L_65:
        /*0088*/ 	.byte	0x03, 0x50
        /*008a*/ 	.short	0x0000


	//----- nvinfo : EIATTR_MAXREG_COUNT
	.align		4
        /*008c*/ 	.byte	0x03, 0x1b
        /*008e*/ 	.short	0x00ff


	//----- nvinfo : EIATTR_MERCURY_ISA_VERSION
	.align		4
        /*0090*/ 	.byte	0x03, 0x5f
        /*0092*/ 	.short	0x0101


	//----- nvinfo : EIATTR_VRC_CTA_INIT_COUNT
	.align		4
        /*0094*/ 	.byte	0x02, 0x4a
	.zero		1
	.zero		1


	//----- nvinfo : EIATTR_EXIT_INSTR_OFFSETS
	.align		4
        /*0098*/ 	.byte	0x04, 0x1c
        /*009a*/ 	.short	(.L_67 - .L_66)


	//   ....[0]....
.L_66:
        /*009c*/ 	.word	0x000000c0


	//   ....[1]....
        /*00a0*/ 	.word	0x000008f0


	//   ....[2]....
        /*00a4*/ 	.word	0x00001050


	//----- nvinfo : EIATTR_CRS_STACK_SIZE
	.align		4
.L_67:
        /*00a8*/ 	.byte	0x04, 0x1e
        /*00aa*/ 	.short	(.L_69 - .L_68)
.L_68:
        /*00ac*/ 	.word	0x00000000


	//----- nvinfo : EIATTR_CBANK_PARAM_SIZE
	.align		4
.L_69:
        /*00b0*/ 	.byte	0x03, 0x19
        /*00b2*/ 	.short	0x0030


	//----- nvinfo : EIATTR_PARAM_CBANK
	.align		4
        /*00b4*/ 	.byte	0x04, 0x0a
        /*00b6*/ 	.short	(.L_71 - .L_70)
	.align		4
.L_70:
        /*00b8*/ 	.word	index@(.nv.constant0._Z6kGreeniiiiiddPd)
        /*00bc*/ 	.short	0x0380
        /*00be*/ 	.short	0x0030


	//----- nvinfo : EIATTR_SW_WAR
	.align		4
.L_71:
        /*00c0*/ 	.byte	0x04, 0x36
        /*00c2*/ 	.short	(.L_73 - .L_72)
.L_72:
        /*00c4*/ 	.word	0x00000008
.L_73:


//--------------------- .nv.info._Z10kFreespaceiiPKdP7double2 --------------------------
	.section	.nv.info._Z10kFreespaceiiPKdP7double2,"",@"SHT_CUDA_INFO"
	.sectionflags	@""
	.align	4


	//----- nvinfo : EIATTR_CUDA_API_VERSION
	.align		4
        /*0000*/ 	.byte	0x04, 0x37
        /*0002*/ 	.short	(.L_75 - .L_74)
.L_74:
        /*0004*/ 	.word	0x00000082


	//----- nvinfo : EIATTR_KPARAM_INFO
	.align		4
.L_75:
        /*0008*/ 	.byte	0x04, 0x17
        /*000a*/ 	.short	(.L_77 - .L_76)
.L_76:
        /*000c*/ 	.word	0x00000000
        /*0010*/ 	.short	0x0003
        /*0012*/ 	.short	0x0010
        /*0014*/ 	.byte	0x00, 0xf5, 0x21, 0x00


	//----- nvinfo : EIATTR_KPARAM_INFO
	.align		4
.L_77:
        /*0018*/ 	.byte	0x04, 0x17
        /*001a*/ 	.short	(.L_79 - .L_78)
.L_78:
        /*001c*/ 	.word	0x00000000
        /*0020*/ 	.short	0x0002
        /*0022*/ 	.short	0x0008
        /*0024*/ 	.byte	0x00, 0xf5, 0x21, 0x00


	//----- nvinfo : EIATTR_KPARAM_INFO
	.align		4
.L_79:
        /*0028*/ 	.byte	0x04, 0x17
        /*002a*/ 	.short	(.L_81 - .L_80)
.L_80:
        /*002c*/ 	.word	0x00000000
        /*0030*/ 	.short	0x0001
        /*0032*/ 	.short	0x0004
        /*0034*/ 	.byte	0x00, 0xf0, 0x11, 0x00


	//----- nvinfo : EIATTR_KPARAM_INFO
	.align		4
.L_81:
        /*0038*/ 	.byte	0x04, 0x17
        /*003a*/ 	.short	(.L_83 - .L_82)
.L_82:
        /*003c*/ 	.word	0x00000000
        /*0040*/ 	.short	0x0000
        /*0042*/ 	.short	0x0000
        /*0044*/ 	.byte	0x00, 0xf0, 0x11, 0x00


	//----- nvinfo : EIATTR_SPARSE_MMA_MASK
	.align		4
.L_83:
        /*0048*/ 	.byte	0x03, 0x50
        /*004a*/ 	.short	0x0000


	//----- nvinfo : EIATTR_MAXREG_COUNT
	.align		4
        /*004c*/ 	.byte	0x03, 0x1b
        /*004e*/ 	.short	0x00ff


	//----- nvinfo : EIATTR_MERCURY_ISA_VERSION
	.align		4
        /*0050*/ 	.byte	0x03, 0x5f
        /*0052*/ 	.short	0x0101


	//----- nvinfo : EIATTR_VRC_CTA_INIT_COUNT
	.align		4
        /*0054*/ 	.byte	0x02, 0x4a
	.zero		1
	.zero		1


	//----- nvinfo : EIATTR_EXIT_INSTR_OFFSETS
	.align		4
        /*0058*/ 	.byte	0x04, 0x1c
        /*005a*/ 	.short	(.L_85 - .L_84)


	//   ....[0]....
.L_84:
        /*005c*/ 	.word	0x000000c0


	//   ....[1]....
        /*0060*/ 	.word	0x000001a0


	//----- nvinfo : EIATTR_CBANK_PARAM_SIZE
	.align		4
.L_85:
        /*0064*/ 	.byte	0x03, 0x19
        /*0066*/ 	.short	0x0018


	//----- nvinfo : EIATTR_PARAM_CBANK
	.align		4
        /*0068*/ 	.byte	0x04, 0x0a
        /*006a*/ 	.short	(.L_87 - .L_86)
	.align		4
.L_86:
        /*006c*/ 	.word	index@(.nv.constant0._Z10kFreespaceiiPKdP7double2)
        /*0070*/ 	.short	0x0380
        /*0072*/ 	.short	0x0018


	//----- nvinfo : EIATTR_SW_WAR
	.align		4
.L_87:
        /*0074*/ 	.byte	0x04, 0x36
        /*0076*/ 	.short	(.L_89 - .L_88)
.L_88:
        /*0078*/ 	.word	0x00000008
.L_89:


//--------------------- .nv.info._Z9kPeriodiciiidddP7double2 --------------------------
	.section	.nv.info._Z9kPeriodiciiidddP7double2,"",@"SHT_CUDA_INFO"
	.sectionflags	@""
	.align	4


	//----- nvinfo : EIATTR_CUDA_API_VERSION
	.align		4
        /*0000*/ 	.byte	0x04, 0x37
        /*0002*/ 	.short	(.L_91 - .L_90)
.L_90:
        /*0004*/ 	.word	0x00000082


	//----- nvinfo : EIATTR_KPARAM_INFO
	.align		4
.L_91:
        /*0008*/ 	.byte	0x04, 0x17
        /*000a*/ 	.short	(.L_93 - .L_92)
.L_92:
        /*000c*/ 	.word	0x00000000
        /*0010*/ 	.short	0x0006
        /*0012*/ 	.short	0x0028
        /*0014*/ 	.byte	0x00, 0xf5, 0x21, 0x00


	//----- nvinfo : EIATTR_KPARAM_INFO
	.align		4
.L_93:
        /*0018*/ 	.byte	0x04, 0x17
        /*001a*/ 	.short	(.L_95 - .L_94)
.L_94:
        /*001c*/ 	.word	0x00000000
        /*0020*/ 	.short	0x0005
        /*0022*/ 	.short	0x0020
        /*0024*/ 	.byte	0x00, 0xf0, 0x21, 0x00


	//----- nvinfo : EIATTR_KPARAM_INFO
	.align		4
.L_95:
        /*0028*/ 	.byte	0x04, 0x17
        /*002a*/ 	.short	(.L_97 - .L_96)
.L_96:
        /*002c*/ 	.word	0x00000000
        /*0030*/ 	.short	0x0004
        /*0032*/ 	.short	0x0018
        /*0034*/ 	.byte	0x00, 0xf0, 0x21, 0x00


	//----- nvinfo : EIATTR_KPARAM_INFO
	.align		4
.L_97:
        /*0038*/ 	.byte	0x04, 0x17
        /*003a*/ 	.short	(.L_99 - .L_98)
.L_98:
        /*003c*/ 	.word	0x00000000
        /*0040*/ 	.short	0x0003
        /*0042*/ 	.short	0x0010
        /*0044*/ 	.byte	0x00, 0xf0, 0x21, 0x00


	//----- nvinfo : EIATTR_KPARAM_INFO
	.align		4
.L_99:
        /*0048*/ 	.byte	0x04, 0x17
        /*004a*/ 	.short	(.L_101 - .L_100)
.L_100:
        /*004c*/ 	.word	0x00000000
        /*0050*/ 	.short	0x0002
        /*0052*/ 	.short	0x0008
        /*0054*/ 	.byte	0x00, 0xf0, 0x11, 0x00


	//----- nvinfo : EIATTR_KPARAM_INFO
	.align		4
.L_101:
        /*0058*/ 	.byte	0x04, 0x17
        /*005a*/ 	.short	(.L_103 - .L_102)
.L_102:
        /*005c*/ 	.word	0x00000000
        /*0060*/ 	.short	0x0001
        /*0062*/ 	.short	0x0004
        /*0064*/ 	.byte	0x00, 0xf0, 0x11, 0x00


	//----- nvinfo : EIATTR_KPARAM_INFO
	.align		4
.L_103:
        /*0068*/ 	.byte	0x04, 0x17
        /*006a*/ 	.short	(.L_105 - .L_104)
.L_104:
        /*006c*/ 	.word	0x00000000
        /*0070*/ 	.short	0x0000
        /*0072*/ 	.short	0x0000
        /*0074*/ 	.byte	0x00, 0xf0, 0x11, 0x00


	//----- nvinfo : EIATTR_SPARSE_MMA_MASK
	.align		4
.L_105:
        /*0078*/ 	.byte	0x03, 0x50
        /*007a*/ 	.short	0x0000


	//----- nvinfo : EIATTR_MAXREG_COUNT
	.align		4
        /*007c*/ 	.byte	0x03, 0x1b
        /*007e*/ 	.short	0x00ff


	//----- nvinfo : EIATTR_MERCURY_ISA_VERSION
	.align		4
        /*0080*/ 	.byte	0x03, 0x5f
        /*0082*/ 	.short	0x0101


	//----- nvinfo : EIATTR_VRC_CTA_INIT_COUNT
	.align		4
        /*0084*/ 	.byte	0x02, 0x4a
	.zero		1
	.zero		1


	//----- nvinfo : EIATTR_EXIT_INSTR_OFFSETS
	.align		4
        /*0088*/ 	.byte	0x04, 0x1c
        /*008a*/ 	.short	(.L_107 - .L_106)


	//   ....[0]....
.L_106:
        /*008c*/ 	.word	0x000000d0


	//   ....[1]....
        /*0090*/ 	.word	0x000003f0


	//----- nvinfo : EIATTR_CRS_STACK_SIZE
	.align		4
.L_107:
        /*0094*/ 	.byte	0x04, 0x1e
        /*0096*/ 	.short	(.L_109 - .L_108)
.L_108:
        /*0098*/ 	.word	0x00000000


	//----- nvinfo : EIATTR_CBANK_PARAM_SIZE
	.align		4
.L_109:
        /*009c*/ 	.byte	0x03, 0x19
        /*009e*/ 	.short	0x0030


	//----- nvinfo : EIATTR_PARAM_CBANK
	.align		4
        /*00a0*/ 	.byte	0x04, 0x0a
        /*00a2*/ 	.short	(.L_111 - .L_110)
	.align		4
.L_110:
        /*00a4*/ 	.word	index@(.nv.constant0._Z9kPeriodiciiidddP7double2)
        /*00a8*/ 	.short	0x0380
        /*00aa*/ 	.short	0x0030


	//----- nvinfo : EIATTR_SW_WAR
	.align		4
.L_111:
        /*00ac*/ 	.byte	0x04, 0x36
        /*00ae*/ 	.short	(.L_113 - .L_112)
.L_112:
        /*00b0*/ 	.word	0x00000008
.L_113:


//--------------------- .nv.callgraph             --------------------------
	.section	.nv.callgraph,"",@"SHT_CUDA_CALLGRAPH"
	.align	4
	.sectionentsize	8
	.align		4
        /*0000*/ 	.word	0x00000000
	.align		4
        /*0004*/ 	.word	0xffffffff
	.align		4
        /*0008*/ 	.word	0x00000000
	.align		4
        /*000c*/ 	.word	0xfffffffe
	.align		4
        /*0010*/ 	.word	0x00000000
	.align		4
        /*0014*/ 	.word	0xfffffffd
	.align		4
        /*0018*/ 	.word	0x00000000
	.align		4
        /*001c*/ 	.word	0xfffffffc


//--------------------- .text._Z8kCopyC2RiidPK7double2Pd --------------------------
	.section	.text._Z8kCopyC2RiidPK7double2Pd,"ax",@progbits
	.align	128
        .global         _Z8kCopyC2RiidPK7double2Pd
        .type           _Z8kCopyC2RiidPK7double2Pd,@function
        .size           _Z8kCopyC2RiidPK7double2Pd,(.L_x_32 - _Z8kCopyC2RiidPK7double2Pd)
        .other          _Z8kCopyC2RiidPK7double2Pd,@"STO_CUDA_ENTRY STV_DEFAULT"
_Z8kCopyC2RiidPK7double2Pd:
.text._Z8kCopyC2RiidPK7double2Pd:
[----:B------:R-:W-:Y:S01]  /*0000*/  LDC R1, c[0x0][0x37c] ;  /* 0x0000df00ff017b82 */ /* 0x000fe20000000800 */
[----:B------:R-:W0:Y:S07]  /*0010*/  S2R R5, SR_TID.Y ;  /* 0x0000000000057919 */ /* 0x000e2e0000002200 */
[----:B------:R-:W1:Y:S01]  /*0020*/  LDC R3, c[0x0][0x360] ;  /* 0x0000d800ff037b82 */ /* 0x000e620000000800 */
[----:B------:R-:W2:Y:S01]  /*0030*/  LDCU.64 UR6, c[0x0][0x380] ;  /* 0x00007000ff0677ac */ /* 0x000ea20008000a00 */
[----:B------:R-:W1:Y:S06]  /*0040*/  S2R R0, SR_TID.X ;  /* 0x0000000000007919 */ /* 0x000e6c0000002100 */
[----:B------:R-:W0:Y:S08]  /*0050*/  S2UR UR5, SR_CTAID.Y ;  /* 0x00000000000579c3 */ /* 0x000e300000002600 */
[----:B------:R-:W0:Y:S08]  /*0060*/  LDC R2, c[0x0][0x364] ;  /* 0x0000d900ff027b82 */ /* 0x000e300000000800 */
[----:B------:R-:W1:Y:S01]  /*0070*/  S2UR UR4, SR_CTAID.X ;  /* 0x00000000000479c3 */ /* 0x000e620000002500 */
[----:B0-----:R-:W-:-:S05]  /*0080*/  IMAD R5, R2, UR5, R5 ;  /* 0x0000000502057c24 */ /* 0x001fca000f8e0205 */
[----:B--2---:R-:W-:Y:S01]  /*0090*/  ISETP.GE.AND P0, PT, R5, UR6, PT ;  /* 0x0000000605007c0c */ /* 0x004fe2000bf06270 */
[----:B-1----:R-:W-:-:S05]  /*00a0*/  IMAD R0, R3, UR4, R0 ;  /* 0x0000000403007c24 */ /* 0x002fca000f8e0200 */
[----:B------:R-:W-:-:S13]  /*00b0*/  ISETP.GE.OR P0, PT, R0, UR7, P0 ;  /* 0x0000000700007c0c */ /* 0x000fda0008706670 */
[----:B------:R-:W-:Y:S05]  /*00c0*/  @P0 EXIT ;  /* 0x000000000000094d */ /* 0x000fea0003800000 */
[----:B------:R-:W0:Y:S01]  /*00d0*/  LDC.64 R2, c[0x0][0x390] ;  /* 0x0000e400ff027b82 */ /* 0x000e220000000a00 */
[----:B------:R-:W1:Y:S01]  /*00e0*/  LDCU.64 UR4, c[0x0][0x358] ;  /* 0x00006b00ff0477ac */ /* 0x000e620008000a00 */
[----:B------:R-:W-:Y:S01]  /*00f0*/  IMAD R9, R5, UR7, R0 ;  /* 0x0000000705097c24 */ /* 0x000fe2000f8e0200 */
[----:B------:R-:W2:Y:S05]  /*0100*/  LDCU.64 UR8, c[0x0][0x388] ;  /* 0x00007100ff0877ac */ /* 0x000eaa0008000a00 */
[----:B------:R-:W3:Y:S01]  /*0110*/  LDC.64 R6, c[0x0][0x398] ;  /* 0x0000e600ff067b82 */ /* 0x000ee20000000a00 */
[----:B0-----:R-:W-:-:S06]  /*0120*/  IMAD.WIDE R2, R9, 0x10, R2 ;  /* 0x0000001009027825 */ /* 0x001fcc00078e0202 */
[----:B-1----:R-:W2:Y:S01]  /*0130*/  LDG.E.64 R2, desc[UR4][R2.64] ;  /* 0x0000000402027981 */ /* 0x002ea2000c1e1b00 */
[----:B---3--:R-:W-:Y:S01]  /*0140*/  IMAD.WIDE R6, R9, 0x8, R6 ;  /* 0x0000000809067825 */ /* 0x008fe200078e0206 */
[----:B--2---:R-:W-:-:S07]  /*0150*/  DMUL R4, R2, UR8 ;  /* 0x0000000802047c28 */ /* 0x004fce0008000000 */
[----:B------:R-:W-:Y:S01]  /*0160*/  STG.E.64 desc[UR4][R6.64], R4 ;  /* 0x0000000406007986 */ /* 0x000fe2000c101b04 */
[----:B------:R-:W-:Y:S05]  /*0170*/  EXIT ;  /* 0x000000000000794d */ /* 0x000fea0003800000 */
.L_x_0:
[----:B------:R-:W-:-:S00]  /*0180*/  BRA `(.L_x_0) ;  /* 0xfffffffc00fc7947 */ /* 0x000fc0000383ffff */
[----:B------:R-:W-:-:S00]  /*0190*/  NOP ;  /* 0x0000000000007918 */ /* 0x000fc00000000000 */
        /* <DEDUP_REMOVED lines=14> */
.L_x_32:


//--------------------- .text._Z6kGreeniiiiiddPd  --------------------------
	.section	.text._Z6kGreeniiiiiddPd,"ax",@progbits
	.align	128
        .global         _Z6kGreeniiiiiddPd
        .type           _Z6kGreeniiiiiddPd,@function
        .size           _Z6kGreeniiiiiddPd,(.L_x_30 - _Z6kGreeniiiiiddPd)
        .other          _Z6kGreeniiiiiddPd,@"STO_CUDA_ENTRY STV_DEFAULT"
_Z6kGreeniiiiiddPd:
.text._Z6kGreeniiiiiddPd:
        /* <DEDUP_REMOVED lines=13> */
[----:B------:R-:W0:Y:S01]  /*00d0*/  LDCU.64 UR4, c[0x0][0x380] ;  /* 0x00007000ff0477ac */ /* 0x000e220008000a00 */
[----:B------:R-:W-:Y:S02]  /*00e0*/  IADD3 R3, PT, PT, -R0, UR7, RZ ;  /* 0x0000000700037c10 */ /* 0x000fe4000fffe1ff */
[----:B------:R-:W-:Y:S02]  /*00f0*/  IADD3 R5, PT, PT, -R4, UR6, RZ ;  /* 0x0000000604057c10 */ /* 0x000fe4000fffe1ff */
[----:B0-----:R-:W-:-:S04]  /*0100*/  ISETP.GE.AND P0, PT, R0, UR5, PT ;  /* 0x0000000500007c0c */ /* 0x001fc8000bf06270 */
[----:B------:R-:W-:Y:S02]  /*0110*/  SEL R8, R0, R3, !P0 ;  /* 0x0000000300087207 */ /* 0x000fe40004000000 */
[C---:B------:R-:W-:Y:S01]  /*0120*/  ISETP.GE.AND P0, PT, R4.reuse, UR4, PT ;  /* 0x0000000404007c0c */ /* 0x040fe2000bf06270 */
[----:B------:R-:W0:Y:S01]  /*0130*/  LDCU.64 UR4, c[0x0][0x358] ;  /* 0x00006b00ff0477ac */ /* 0x000e220008000a00 */
[----:B------:R-:W1:Y:S02]  /*0140*/  I2F.F64 R2, R8 ;  /* 0x0000000800027312 */ /* 0x000e640000201c00 */
[----:B------:R-:W-:-:S06]  /*0150*/  SEL R5, R4, R5, !P0 ;  /* 0x0000000504057207 */ /* 0x000fcc0004000000 */
[----:B------:R-:W2:Y:S01]  /*0160*/  I2F.F64 R6, R5 ;  /* 0x0000000500067312 */ /* 0x000ea20000201c00 */
[----:B-1----:R-:W-:-:S08]  /*0170*/  DMUL R2, R2, R2 ;  /* 0x0000000202027228 */ /* 0x002fd00000000000 */
[----:B--2---:R-:W-:-:S08]  /*0180*/  DFMA R6, R6, R6, R2 ;  /* 0x000000060606722b */ /* 0x004fd00000000002 */
[----:B------:R-:W-:-:S14]  /*0190*/  DSETP.GT.AND P0, PT, R6, RZ, PT ;  /* 0x000000ff0600722a */ /* 0x000fdc0003f04000 */
[----:B0-----:R-:W-:Y:S05]  /*01a0*/  @!P0 BRA `(.L_x_1) ;  /* 0x0000000400d48947 */ /* 0x001fea0003800000 */
[----:B------:R-:W0:Y:S01]  /*01b0*/  MUFU.RSQ64H R9, R7 ;  /* 0x0000000700097308 */ /* 0x000e220000001c00 */
[----:B------:R-:W-:Y:S01]  /*01c0*/  VIADD R8, R7, 0xfcb00000 ;  /* 0xfcb0000007087836 */ /* 0x000fe20000000000 */
[----:B------:R-:W-:Y:S01]  /*01d0*/  BSSY.RECONVERGENT B0, `(.L_x_2) ;  /* 0x0000013000007945 */ /* 0x000fe20003800200 */
[----:B------:R-:W-:Y:S02]  /*01e0*/  IMAD.MOV.U32 R10, RZ, RZ, 0x0 ;  /* 0x00000000ff0a7424 */ /* 0x000fe400078e00ff */
[----:B------:R-:W-:Y:S01]  /*01f0*/  IMAD.MOV.U32 R11, RZ, RZ, 0x3fd80000 ;  /* 0x3fd80000ff0b7424 */ /* 0x000fe200078e00ff */
[----:B------:R-:W-:Y:S01]  /*0200*/  ISETP.GE.U32.AND P0, PT, R8, 0x7ca00000, PT ;  /* 0x7ca000000800780c */ /* 0x000fe20003f06070 */
[----:B0-----:R-:W-:-:S08]  /*0210*/  DMUL R2, R8, R8 ;  /* 0x0000000808027228 */ /* 0x001fd00000000000 */
[----:B------:R-:W-:-:S08]  /*0220*/  DFMA R2, R6, -R2, 1 ;  /* 0x3ff000000602742b */ /* 0x000fd00000000802 */
[----:B------:R-:W-:Y:S02]  /*0230*/  DFMA R10, R2, R10, 0.5 ;  /* 0x3fe00000020a742b */ /* 0x000fe4000000000a */
[----:B------:R-:W-:-:S08]  /*0240*/  DMUL R2, R8, R2 ;  /* 0x0000000208027228 */ /* 0x000fd00000000000 */
[----:B------:R-:W-:-:S08]  /*0250*/  DFMA R10, R10, R2, R8 ;  /* 0x000000020a0a722b */ /* 0x000fd00000000008 */
[----:B------:R-:W-:Y:S02]  /*0260*/  DMUL R12, R6, R10 ;  /* 0x0000000a060c7228 */ /* 0x000fe40000000000 */
[----:B------:R-:W-:Y:S02]  /*0270*/  VIADD R17, R11, 0xfff00000 ;  /* 0xfff000000b117836 */ /* 0x000fe40000000000 */
[----:B------:R-:W-:-:S04]  /*0280*/  IMAD.MOV.U32 R16, RZ, RZ, R10 ;  /* 0x000000ffff107224 */ /* 0x000fc800078e000a */
[----:B------:R-:W-:-:S08]  /*0290*/  DFMA R14, R12, -R12, R6 ;  /* 0x8000000c0c0e722b */ /* 0x000fd00000000006 */
[----:B------:R-:W-:Y:S01]  /*02a0*/  DFMA R2, R14, R16, R12 ;  /* 0x000000100e02722b */ /* 0x000fe2000000000c */
[----:B------:R-:W-:Y:S10]  /*02b0*/  @!P0 BRA `(.L_x_3) ;  /* 0x0000000000108947 */ /* 0x000ff40003800000 */
[----:B------:R-:W-:-:S07]  /*02c0*/  MOV R2, 0x2e0 ;  /* 0x000002e000027802 */ /* 0x000fce0000000f00 */
[----:B------:R-:W-:Y:S05]  /*02d0*/  CALL.REL.NOINC `($__internal_1_$__cuda_sm20_dsqrt_rn_f64_mediumpath_v1) ;  /* 0x0000001000a07944 */ /* 0x000fea0003c00000 */
[----:B------:R-:W-:Y:S01]  /*02e0*/  IMAD.MOV.U32 R2, RZ, RZ, R8 ;  /* 0x000000ffff027224 */ /* 0x000fe200078e0008 */
[----:B------:R-:W-:-:S07]  /*02f0*/  MOV R3, R9 ;  /* 0x0000000900037202 */ /* 0x000fce0000000f00 */
.L_x_3:
[----:B------:R-:W-:Y:S05]  /*0300*/  BSYNC.RECONVERGENT B0 ;  /* 0x0000000000007941 */ /* 0x000fea0003800200 */
.L_x_2:
[----:B------:R-:W0:Y:S01]  /*0310*/  LDCU.64 UR6, c[0x0][0x3a0] ;  /* 0x00007400ff0677ac */ /* 0x000e220008000a00 */
[----:B------:R-:W-:Y:S01]  /*0320*/  BSSY.RECONVERGENT B0, `(.L_x_4) ;  /* 0x0000054000007945 */ /* 0x000fe20003800200 */
[----:B0-----:R-:W-:-:S10]  /*0330*/  DMUL R6, R2, UR6 ;  /* 0x0000000602067c28 */ /* 0x001fd40008000000 */
[----:B------:R-:W-:Y:S01]  /*0340*/  ISETP.GT.AND P0, PT, R7, 0xfffff, PT ;  /* 0x000fffff0700780c */ /* 0x000fe20003f04270 */
[----:B------:R-:W-:Y:S02]  /*0350*/  IMAD.MOV.U32 R8, RZ, RZ, R6 ;  /* 0x000000ffff087224 */ /* 0x000fe400078e0006 */
[--C-:B------:R-:W-:Y:S02]  /*0360*/  IMAD.MOV.U32 R9, RZ, RZ, R7.reuse ;  /* 0x000000ffff097224 */ /* 0x100fe400078e0007 */
[----:B------:R-:W-:-:S08]  /*0370*/  IMAD.MOV.U32 R3, RZ, RZ, R7 ;  /* 0x000000ffff037224 */ /* 0x000fd000078e0007 */
[----:B------:R-:W-:-:S10]  /*0380*/  @!P0 DMUL R8, R8, 1.80143985094819840000e+16 ;  /* 0x4350000008088828 */ /* 0x000fd40000000000 */
[----:B------:R-:W-:Y:S02]  /*0390*/  @!P0 IMAD.MOV.U32 R3, RZ, RZ, R9 ;  /* 0x000000ffff038224 */ /* 0x000fe400078e0009 */
[----:B------:R-:W-:Y:S02]  /*03a0*/  @!P0 IMAD.MOV.U32 R6, RZ, RZ, R8 ;  /* 0x000000ffff068224 */ /* 0x000fe400078e0008 */
[----:B------:R-:W-:-:S05]  /*03b0*/  VIADD R2, R3, 0xffffffff ;  /* 0xffffffff03027836 */ /* 0x000fca0000000000 */
[----:B------:R-:W-:Y:S01]  /*03c0*/  ISETP.GT.U32.AND P1, PT, R2, 0x7feffffe, PT ;  /* 0x7feffffe0200780c */ /* 0x000fe20003f24070 */
[----:B------:R-:W-:Y:S01]  /*03d0*/  IMAD.MOV.U32 R2, RZ, RZ, -0x3ff ;  /* 0xfffffc01ff027424 */ /* 0x000fe200078e00ff */
[----:B------:R-:W-:-:S11]  /*03e0*/  @!P0 MOV R2, 0xfffffbcb ;  /* 0xfffffbcb00028802 */ /* 0x000fd60000000f00 */
[----:B------:R-:W-:Y:S05]  /*03f0*/  @P1 BRA `(.L_x_5) ;  /* 0x0000000400001947 */ /* 0x000fea0003800000 */
[----:B------:R-:W-:Y:S01]  /*0400*/  LOP3.LUT R5, R3, 0xfffff, RZ, 0xc0, !PT ;  /* 0x000fffff03057812 */ /* 0x000fe200078ec0ff */
[----:B------:R-:W-:Y:S01]  /*0410*/  IMAD.MOV.U32 R8, RZ, RZ, RZ ;  /* 0x000000ffff087224 */ /* 0x000fe200078e00ff */
[----:B------:R-:W-:Y:S01]  /*0420*/  UMOV UR6, 0x3ae80f1e ;  /* 0x3ae80f1e00067882 */ /* 0x000fe20000000000 */
[----:B------:R-:W-:Y:S01]  /*0430*/  IMAD.MOV.U32 R16, RZ, RZ, -0x748574fc ;  /* 0x8b7a8b04ff107424 */ /* 0x000fe200078e00ff */
[----:B------:R-:W-:Y:S01]  /*0440*/  LOP3.LUT R7, R5, 0x3ff00000, RZ, 0xfc, !PT ;  /* 0x3ff0000005077812 */ /* 0x000fe200078efcff */
[----:B------:R-:W-:Y:S01]  /*0450*/  IMAD.MOV.U32 R17, RZ, RZ, 0x3ed0ee25 ;  /* 0x3ed0ee25ff117424 */ /* 0x000fe200078e00ff */
[----:B------:R-:W-:Y:S01]  /*0460*/  UMOV UR7, 0x3eb1380b ;  /* 0x3eb1380b00077882 */ /* 0x000fe20000000000 */
[----:B------:R-:W-:Y:S01]  /*0470*/  LEA.HI R18, R3, R2, RZ, 0xc ;  /* 0x0000000203127211 */ /* 0x000fe200078f60ff */
[----:B------:R-:W-:Y:S01]  /*0480*/  IMAD.MOV.U32 R19, RZ, RZ, 0x43300000 ;  /* 0x43300000ff137424 */ /* 0x000fe200078e00ff */
[----:B------:R-:W-:Y:S01]  /*0490*/  ISETP.GE.U32.AND P0, PT, R7, 0x3ff6a09f, PT ;  /* 0x3ff6a09f0700780c */ /* 0x000fe20003f06070 */
[----:B------:R-:W-:Y:S01]  /*04a0*/  UMOV UR8, 0x80000000 ;  /* 0x8000000000087882 */ /* 0x000fe20000000000 */
[----:B------:R-:W-:-:S11]  /*04b0*/  UMOV UR9, 0x43300000 ;  /* 0x4330000000097882 */ /* 0x000fd60000000000 */
[----:B------:R-:W-:Y:S01]  /*04c0*/  @P0 VIADD R5, R7, 0xfff00000 ;  /* 0xfff0000007050836 */ /* 0x000fe20000000000 */
[----:B------:R-:W-:-:S03]  /*04d0*/  @P0 IADD3 R18, PT, PT, R18, 0x1, RZ ;  /* 0x0000000112120810 */ /* 0x000fc60007ffe0ff */
[----:B------:R-:W-:Y:S01]  /*04e0*/  @P0 IMAD.MOV.U32 R7, RZ, RZ, R5 ;  /* 0x000000ffff070224 */ /* 0x000fe200078e0005 */
[----:B------:R-:W-:-:S05]  /*04f0*/  LOP3.LUT R18, R18, 0x80000000, RZ, 0x3c, !PT ;  /* 0x8000000012127812 */ /* 0x000fca00078e3cff */
[C---:B------:R-:W-:Y:S02]  /*0500*/  DADD R14, R6.reuse, 1 ;  /* 0x3ff00000060e7429 */ /* 0x040fe40000000000 */
[----:B------:R-:W-:-:S04]  /*0510*/  DADD R6, R6, -1 ;  /* 0xbff0000006067429 */ /* 0x000fc80000000000 */
[----:B------:R-:W0:Y:S02]  /*0520*/  MUFU.RCP64H R9, R15 ;  /* 0x0000000f00097308 */ /* 0x000e240000001800 */
[----:B0-----:R-:W-:-:S08]  /*0530*/  DFMA R10, -R14, R8, 1 ;  /* 0x3ff000000e0a742b */ /* 0x001fd00000000108 */
[----:B------:R-:W-:-:S08]  /*0540*/  DFMA R10, R10, R10, R10 ;  /* 0x0000000a0a0a722b */ /* 0x000fd0000000000a */
[----:B------:R-:W-:-:S08]  /*0550*/  DFMA R8, R8, R10, R8 ;  /* 0x0000000a0808722b */ /* 0x000fd00000000008 */
[----:B------:R-:W-:-:S08]  /*0560*/  DMUL R10, R6, R8 ;  /* 0x00000008060a7228 */ /* 0x000fd00000000000 */
[----:B------:R-:W-:-:S08]  /*0570*/  DFMA R10, R6, R8, R10 ;  /* 0x00000008060a722b */ /* 0x000fd0000000000a */
[----:B------:R-:W-:Y:S02]  /*0580*/  DMUL R12, R10, R10 ;  /* 0x0000000a0a0c7228 */ /* 0x000fe40000000000 */
[----:B------:R-:W-:-:S06]  /*0590*/  DADD R2, R6, -R10 ;  /* 0x0000000006027229 */ /* 0x000fcc000000080a */
[----:B------:R-:W-:Y:S01]  /*05a0*/  DFMA R14, R12, UR6, R16 ;  /* 0x000000060c0e7c2b */ /* 0x000fe20008000010 */
[----:B------:R-:W-:Y:S01]  /*05b0*/  UMOV UR6, 0x9f02676f ;  /* 0x9f02676f00067882 */ /* 0x000fe20000000000 */
[----:B------:R-:W-:Y:S01]  /*05c0*/  UMOV UR7, 0x3ef3b266 ;  /* 0x3ef3b26600077882 */ /* 0x000fe20000000000 */
[----:B------:R-:W-:Y:S02]  /*05d0*/  DADD R16, R2, R2 ;  /* 0x0000000002107229 */ /* 0x000fe40000000002 */
[----:B------:R-:W-:Y:S01]  /*05e0*/  DADD R2, R18, -UR8 ;  /* 0x8000000812027e29 */ /* 0x000fe20008000000 */
[----:B------:R-:W-:Y:S01]  /*05f0*/  UMOV UR8, 0xfefa39ef ;  /* 0xfefa39ef00087882 */ /* 0x000fe20000000000 */
[----:B------:R-:W-:Y:S01]  /*0600*/  UMOV UR9, 0x3fe62e42 ;  /* 0x3fe62e4200097882 */ /* 0x000fe20000000000 */
[----:B------:R-:W-:Y:S01]  /*0610*/  DFMA R14, R12, R14, UR6 ;  /* 0x000000060c0e7e2b */ /* 0x000fe2000800000e */
[----:B------:R-:W-:Y:S01]  /*0620*/  UMOV UR6, 0xa9ab0956 ;  /* 0xa9ab095600067882 */ /* 0x000fe20000000000 */
[----:B------:R-:W-:Y:S01]  /*0630*/  UMOV UR7, 0x3f1745cb ;  /* 0x3f1745cb00077882 */ /* 0x000fe20000000000 */
[----:B------:R-:W-:-:S02]  /*0640*/  DFMA R16, R6, -R10, R16 ;  /* 0x8000000a0610722b */ /* 0x000fc40000000010 */
[----:B------:R-:W-:-:S03]  /*0650*/  DFMA R6, R2, UR8, R10 ;  /* 0x0000000802067c2b */ /* 0x000fc6000800000a */
[----:B------:R-:W-:Y:S01]  /*0660*/  DFMA R14, R12, R14, UR6 ;  /* 0x000000060c0e7e2b */ /* 0x000fe2000800000e */
[----:B------:R-:W-:Y:S01]  /*0670*/  UMOV UR6, 0x2d1b5154 ;  /* 0x2d1b515400067882 */ /* 0x000fe20000000000 */
[----:B------:R-:W-:Y:S01]  /*0680*/  UMOV UR7, 0x3f3c71c7 ;  /* 0x3f3c71c700077882 */ /* 0x000fe20000000000 */
[----:B------:R-:W-:-:S05]  /*0690*/  DMUL R16, R8, R16 ;  /* 0x0000001008107228 */ /* 0x000fca0000000000 */
[----:B------:R-:W-:Y:S01]  /*06a0*/  DFMA R14, R12, R14, UR6 ;  /* 0x000000060c0e7e2b */ /* 0x000fe2000800000e */
[----:B------:R-:W-:Y:S01]  /*06b0*/  UMOV UR6, 0x923be72d ;  /* 0x923be72d00067882 */ /* 0x000fe20000000000 */
[----:B------:R-:W-:-:S06]  /*06c0*/  UMOV UR7, 0x3f624924 ;  /* 0x3f62492400077882 */ /* 0x000fcc0000000000 */
        /* <DEDUP_REMOVED lines=8> */
[----:B------:R-:W-:Y:S02]  /*0750*/  UMOV UR7, 0x3fe62e42 ;  /* 0x3fe62e4200077882 */ /* 0x000fe40000000000 */
[----:B------:R-:W-:Y:S01]  /*0760*/  DFMA R18, R2, -UR6, R6 ;  /* 0x8000000602127c2b */ /* 0x000fe20008000006 */
[----:B------:R-:W-:Y:S01]  /*0770*/  UMOV UR6, 0x3b39803f ;  /* 0x3b39803f00067882 */ /* 0x000fe20000000000 */
[----:B------:R-:W-:Y:S02]  /*0780*/  UMOV UR7, 0x3c7abc9e ;  /* 0x3c7abc9e00077882 */ /* 0x000fe40000000000 */
[----:B------:R-:W-:-:S04]  /*0790*/  DMUL R14, R12, R14 ;  /* 0x0000000e0c0e7228 */ /* 0x000fc80000000000 */
[----:B------:R-:W-:-:S04]  /*07a0*/  DADD R18, -R10, R18 ;  /* 0x000000000a127229 */ /* 0x000fc80000000112 */
[----:B------:R-:W-:-:S08]  /*07b0*/  DFMA R14, R10, R14, R16 ;  /* 0x0000000e0a0e722b */ /* 0x000fd00000000010 */
[----:B------:R-:W-:-:S08]  /*07c0*/  DADD R14, R14, -R18 ;  /* 0x000000000e0e7229 */ /* 0x000fd00000000812 */
[----:B------:R-:W-:-:S08]  /*07d0*/  DFMA R14, R2, UR6, R14 ;  /* 0x00000006020e7c2b */ /* 0x000fd0000800000e */
[----:B------:R-:W-:Y:S01]  /*07e0*/  DADD R6, R6, R14 ;  /* 0x0000000006067229 */ /* 0x000fe2000000000e */
[----:B------:R-:W-:Y:S10]  /*07f0*/  BRA `(.L_x_6) ;  /* 0x0000000000187947 */ /* 0x000ff40003800000 */
.L_x_5:
[----:B------:R-:W-:Y:S01]  /*0800*/  IMAD.MOV.U32 R2, RZ, RZ, 0x0 ;  /* 0x00000000ff027424 */ /* 0x000fe200078e00ff */
[----:B------:R-:W-:Y:S01]  /*0810*/  LOP3.LUT P0, RZ, R9, 0x7fffffff, RZ, 0xc0, !PT ;  /* 0x7fffffff09ff7812 */ /* 0x000fe2000780c0ff */
[----:B------:R-:W-:-:S06]  /*0820*/  IMAD.MOV.U32 R3, RZ, RZ, 0x7ff00000 ;  /* 0x7ff00000ff037424 */ /* 0x000fcc00078e00ff */
[----:B------:R-:W-:-:S10]  /*0830*/  DFMA R2, R8, R2, +INF ;  /* 0x7ff000000802742b */ /* 0x000fd40000000002 */
[----:B------:R-:W-:Y:S02]  /*0840*/  FSEL R6, R2, RZ, P0 ;  /* 0x000000ff02067208 */ /* 0x000fe40000000000 */
[----:B------:R-:W-:-:S07]  /*0850*/  FSEL R7, R3, -QNAN , P0 ;  /* 0xfff0000003077808 */ /* 0x000fce0000000000 */
.L_x_6:
[----:B------:R-:W-:Y:S05]  /*0860*/  BSYNC.RECONVERGENT B0 ;  /* 0x0000000000007941 */ /* 0x000fea0003800200 */
.L_x_4:
[----:B------:R-:W0:Y:S01]  /*0870*/  LDCU UR8, c[0x0][0x390] ;  /* 0x00007200ff0877ac */ /* 0x000e220008000800 */
[----:B------:R-:W1:Y:S01]  /*0880*/  LDC.64 R2, c[0x0][0x3a8] ;  /* 0x0000ea00ff027b82 */ /* 0x000e620000000a00 */
[----:B------:R-:W2:Y:S01]  /*0890*/  LDCU.64 UR6, c[0x0][0x398] ;  /* 0x00007300ff0677ac */ /* 0x000ea20008000a00 */
[----:B0-----:R-:W-:-:S04]  /*08a0*/  IMAD R5, R0, UR8, RZ ;  /* 0x0000000800057c24 */ /* 0x001fc8000f8e02ff */
[----:B------:R-:W-:Y:S01]  /*08b0*/  IMAD R5, R5, 0x2, R4 ;  /* 0x0000000205057824 */ /* 0x000fe200078e0204 */
[----:B--2---:R-:W-:-:S03]  /*08c0*/  DMUL R6, R6, UR6 ;  /* 0x0000000606067c28 */ /* 0x004fc60008000000 */
[----:B-1----:R-:W-:-:S05]  /*08d0*/  IMAD.WIDE R2, R5, 0x8, R2 ;  /* 0x0000000805027825 */ /* 0x002fca00078e0202 */
[----:B------:R-:W-:Y:S01]  /*08e0*/  STG.E.64 desc[UR4][R2.64], R6 ;  /* 0x0000000602007986 */ /* 0x000fe2000c101b04 */
[----:B------:R-:W-:Y:S05]  /*08f0*/  EXIT ;  /* 0x000000000000794d */ /* 0x000fea0003800000 */
.L_x_1:
[----:B------:R-:W0:Y:S01]  /*0900*/  MUFU.RCP64H R3, 1.77245330810546875 ;  /* 0x3ffc5bf800037908 */ /* 0x000e220000001800 */
[----:B------:R-:W-:Y:S01]  /*0910*/  IMAD.MOV.U32 R8, RZ, RZ, -0x6e4b1096 ;  /* 0x91b4ef6aff087424 */ /* 0x000fe200078e00ff */
[----:B------:R-:W-:Y:S01]  /*0920*/  MOV R9, 0x3ffc5bf8 ;  /* 0x3ffc5bf800097802 */ /* 0x000fe20000000f00 */
[----:B------:R-:W-:Y:S01]  /*0930*/  IMAD.MOV.U32 R2, RZ, RZ, 0x1 ;  /* 0x00000001ff027424 */ /* 0x000fe200078e00ff */
[----:B------:R-:W1:Y:S01]  /*0940*/  LDCU.64 UR6, c[0x0][0x3a0] ;  /* 0x00007400ff0677ac */ /* 0x000e620008000a00 */
[----:B------:R-:W2:Y:S04]  /*0950*/  LDC R10, c[0x0][0x3a4] ;  /* 0x0000e900ff0a7b82 */ /* 0x000ea80000000800 */
[----:B0-----:R-:W-:-:S08]  /*0960*/  DFMA R6, R2, -R8, 1 ;  /* 0x3ff000000206742b */ /* 0x001fd00000000808 */
[----:B------:R-:W-:Y:S01]  /*0970*/  DFMA R6, R6, R6, R6 ;  /* 0x000000060606722b */ /* 0x000fe20000000006 */
[----:B--2---:R-:W-:-:S07]  /*0980*/  FSETP.GEU.AND P1, PT, |R10|, 6.5827683646048100446e-37, PT ;  /* 0x036000000a00780b */ /* 0x004fce0003f2e200 */
[----:B------:R-:W-:-:S08]  /*0990*/  DFMA R6, R2, R6, R2 ;  /* 0x000000060206722b */ /* 0x000fd00000000002 */
[----:B------:R-:W-:-:S08]  /*09a0*/  DFMA R2, R6, -R8, 1 ;  /* 0x3ff000000602742b */ /* 0x000fd00000000808 */
[----:B------:R-:W-:-:S08]  /*09b0*/  DFMA R2, R6, R2, R6 ;  /* 0x000000020602722b */ /* 0x000fd00000000006 */
[----:B-1----:R-:W-:-:S08]  /*09c0*/  DMUL R6, R2, UR6 ;  /* 0x0000000602067c28 */ /* 0x002fd00008000000 */
[----:B------:R-:W-:-:S08]  /*09d0*/  DFMA R8, R6, -R8, UR6 ;  /* 0x0000000606087e2b */ /* 0x000fd00008000808 */
[----:B------:R-:W-:-:S10]  /*09e0*/  DFMA R2, R2, R8, R6 ;  /* 0x000000080202722b */ /* 0x000fd40000000006 */
[----:B------:R-:W-:-:S05]  /*09f0*/  FFMA R5, RZ, 1.9715566635131835938, R3 ;  /* 0x3ffc5bf8ff057823 */ /* 0x000fca0000000003 */
[----:B------:R-:W-:-:S13]  /*0a00*/  FSETP.GT.AND P0, PT, |R5|, 1.469367938527859385e-39, PT ;  /* 0x001000000500780b */ /* 0x000fda0003f04200 */
[----:B------:R-:W-:Y:S05]  /*0a10*/  @P0 BRA P1, `(.L_x_7) ;  /* 0x0000000000080947 */ /* 0x000fea0000800000 */
[----:B------:R-:W-:-:S07]  /*0a20*/  MOV R10, 0xa40 ;  /* 0x00000a40000a7802 */ /* 0x000fce0000000f00 */
[----:B------:R-:W-:Y:S05]  /*0a30*/  CALL.REL.NOINC `($__internal_0_$__cuda_sm20_div_rn_f64_full) ;  /* 0x0000000400887944 */ /* 0x000fea0003c00000 */
.L_x_7:
[----:B------:R-:W-:Y:S01]  /*0a40*/  ISETP.GT.AND P0, PT, R3, 0xfffff, PT ;  /* 0x000fffff0300780c */ /* 0x000fe20003f04270 */
[----:B------:R-:W-:Y:S01]  /*0a50*/  IMAD.MOV.U32 R8, RZ, RZ, R2 ;  /* 0x000000ffff087224 */ /* 0x000fe200078e0002 */
[----:B------:R-:W-:Y:S01]  /*0a60*/  BSSY.RECONVERGENT B0, `(.L_x_8) ;  /* 0x0000052000007945 */ /* 0x000fe20003800200 */
[--C-:B------:R-:W-:Y:S02]  /*0a70*/  IMAD.MOV.U32 R9, RZ, RZ, R3.reuse ;  /* 0x000000ffff097224 */ /* 0x100fe400078e0003 */
[----:B------:R-:W-:-:S08]  /*0a80*/  IMAD.MOV.U32 R6, RZ, RZ, R3 ;  /* 0x000000ffff067224 */ /* 0x000fd000078e0003 */
[----:B------:R-:W-:-:S10]  /*0a90*/  @!P0 DMUL R8, R8, 1.80143985094819840000e+16 ;  /* 0x4350000008088828 */ /* 0x000fd40000000000 */
[----:B------:R-:W-:Y:S02]  /*0aa0*/  @!P0 IMAD.MOV.U32 R6, RZ, RZ, R9 ;  /* 0x000000ffff068224 */ /* 0x000fe400078e0009 */
[----:B------:R-:W-:-:S03]  /*0ab0*/  @!P0 IMAD.MOV.U32 R2, RZ, RZ, R8 ;  /* 0x000000ffff028224 */ /* 0x000fc600078e0008 */
[----:B------:R-:W-:-:S04]  /*0ac0*/  IADD3 R3, PT, PT, R6, -0x1, RZ ;  /* 0xffffffff06037810 */ /* 0x000fc80007ffe0ff */
[----:B------:R-:W-:Y:S01]  /*0ad0*/  ISETP.GT.U32.AND P1, PT, R3, 0x7feffffe, PT ;  /* 0x7feffffe0300780c */ /* 0x000fe20003f24070 */
[----:B------:R-:W-:Y:S02]  /*0ae0*/  IMAD.MOV.U32 R3, RZ, RZ, -0x3ff ;  /* 0xfffffc01ff037424 */ /* 0x000fe400078e00ff */
[----:B------:R-:W-:-:S10]  /*0af0*/  @!P0 IMAD.MOV.U32 R3, RZ, RZ, -0x435 ;  /* 0xfffffbcbff038424 */ /* 0x000fd400078e00ff */
[----:B------:R-:W-:Y:S05]  /*0b00*/  @P1 BRA `(.L_x_9) ;  /* 0x0000000400041947 */ /* 0x000fea0003800000 */
[C---:B------:R-:W-:Y:S01]  /*0b10*/  LOP3.LUT R5, R6.reuse, 0xfffff, RZ, 0xc0, !PT ;  /* 0x000fffff06057812 */ /* 0x040fe200078ec0ff */
[----:B------:R-:W-:Y:S01]  /*0b20*/  IMAD.MOV.U32 R8, RZ, RZ, R2 ;  /* 0x000000ffff087224 */ /* 0x000fe200078e0002 */
[----:B------:R-:W-:Y:S01]  /*0b30*/  UMOV UR6, 0x3ae80f1e ;  /* 0x3ae80f1e00067882 */ /* 0x000fe20000000000 */
[----:B------:R-:W-:Y:S01]  /*0b40*/  IMAD.MOV.U32 R10, RZ, RZ, RZ ;  /* 0x000000ffff0a7224 */ /* 0x000fe200078e00ff */
[----:B------:R-:W-:Y:S01]  /*0b50*/  LOP3.LUT R9, R5, 0x3ff00000, RZ, 0xfc, !PT ;  /* 0x3ff0000005097812 */ /* 0x000fe200078efcff */
[----:B------:R-:W-:Y:S01]  /*0b60*/  IMAD.MOV.U32 R18, RZ, RZ, -0x748574fc ;  /* 0x8b7a8b04ff127424 */ /* 0x000fe200078e00ff */
[----:B------:R-:W-:Y:S01]  /*0b70*/  UMOV UR7, 0x3eb1380b ;  /* 0x3eb1380b00077882 */ /* 0x000fe20000000000 */
[----:B------:R-:W-:Y:S01]  /*0b80*/  IMAD.MOV.U32 R19, RZ, RZ, 0x3ed0ee25 ;  /* 0x3ed0ee25ff137424 */ /* 0x000fe200078e00ff */
[----:B------:R-:W-:Y:S01]  /*0b90*/  ISETP.GE.U32.AND P0, PT, R9, 0x3ff6a09f, PT ;  /* 0x3ff6a09f0900780c */ /* 0x000fe20003f06070 */
[----:B------:R-:W-:Y:S01]  /*0ba0*/  UMOV UR8, 0x80000000 ;  /* 0x8000000000087882 */ /* 0x000fe20000000000 */
[----:B------:R-:W-:Y:S01]  /*0bb0*/  LEA.HI R6, R6, R3, RZ, 0xc ;  /* 0x0000000306067211 */ /* 0x000fe200078f60ff */
[----:B------:R-:W-:-:S10]  /*0bc0*/  UMOV UR9, 0x43300000 ;  /* 0x4330000000097882 */ /* 0x000fd40000000000 */
[----:B------:R-:W-:Y:S02]  /*0bd0*/  @P0 VIADD R5, R9, 0xfff00000 ;  /* 0xfff0000009050836 */ /* 0x000fe40000000000 */
[----:B------:R-:W-:-:S03]  /*0be0*/  @P0 VIADD R6, R6, 0x1 ;  /* 0x0000000106060836 */ /* 0x000fc60000000000 */
[----:B------:R-:W-:-:S06]  /*0bf0*/  @P0 MOV R9, R5 ;  /* 0x0000000500090202 */ /* 0x000fcc0000000f00 */
        /* <DEDUP_REMOVED lines=13> */
[----:B------:R-:W-:Y:S01]  /*0cd0*/  LOP3.LUT R18, R6, 0x80000000, RZ, 0x3c, !PT ;  /* 0x8000000006127812 */ /* 0x000fe200078e3cff */
[----:B------:R-:W-:Y:S01]  /*0ce0*/  IMAD.MOV.U32 R19, RZ, RZ, 0x43300000 ;  /* 0x43300000ff137424 */ /* 0x000fe200078e00ff */
[----:B------:R-:W-:-:S03]  /*0cf0*/  DADD R6, R2, R2 ;  /* 0x0000000002067229 */ /* 0x000fc60000000002 */
[----:B------:R-:W-:Y:S01]  /*0d00*/  DFMA R16, R14, R16, UR6 ;  /* 0x000000060e107e2b */ /* 0x000fe20008000010 */
[----:B------:R-:W-:Y:S01]  /*0d10*/  UMOV UR6, 0xa9ab0956 ;  /* 0xa9ab095600067882 */ /* 0x000fe20000000000 */
[----:B------:R-:W-:Y:S01]  /*0d20*/  UMOV UR7, 0x3f1745cb ;  /* 0x3f1745cb00077882 */ /* 0x000fe20000000000 */
[----:B------:R-:W-:Y:S01]  /*0d30*/  DADD R2, R18, -UR8 ;  /* 0x8000000812027e29 */ /* 0x000fe20008000000 */
[----:B------:R-:W-:Y:S01]  /*0d40*/  UMOV UR8, 0xfefa39ef ;  /* 0xfefa39ef00087882 */ /* 0x000fe20000000000 */
[----:B------:R-:W-:Y:S01]  /*0d50*/  UMOV UR9, 0x3fe62e42 ;  /* 0x3fe62e4200097882 */ /* 0x000fe20000000000 */
[----:B------:R-:W-:Y:S02]  /*0d60*/  DFMA R8, R8, -R12, R6 ;  /* 0x8000000c0808722b */ /* 0x000fe40000000006 */
[----:B------:R-:W-:Y:S01]  /*0d70*/  DFMA R16, R14, R16, UR6 ;  /* 0x000000060e107e2b */ /* 0x000fe20008000010 */
[----:B------:R-:W-:Y:S01]  /*0d80*/  UMOV UR6, 0x2d1b5154 ;  /* 0x2d1b515400067882 */ /* 0x000fe20000000000 */
[----:B------:R-:W-:Y:S01]  /*0d90*/  UMOV UR7, 0x3f3c71c7 ;  /* 0x3f3c71c700077882 */ /* 0x000fe20000000000 */
[----:B------:R-:W-:-:S03]  /*0da0*/  DFMA R6, R2, UR8, R12 ;  /* 0x0000000802067c2b */ /* 0x000fc6000800000c */
[----:B------:R-:W-:Y:S02]  /*0db0*/  DMUL R8, R10, R8 ;  /* 0x000000080a087228 */ /* 0x000fe40000000000 */
        /* <DEDUP_REMOVED lines=22> */
.L_x_9:
[----:B------:R-:W-:Y:S01]  /*0f20*/  MOV R2, 0x0 ;  /* 0x0000000000027802 */ /* 0x000fe20000000f00 */
[----:B------:R-:W-:Y:S01]  /*0f30*/  IMAD.MOV.U32 R3, RZ, RZ, 0x7ff00000 ;  /* 0x7ff00000ff037424 */ /* 0x000fe200078e00ff */
[----:B------:R-:W-:-:S05]  /*0f40*/  LOP3.LUT P0, RZ, R9, 0x7fffffff, RZ, 0xc0, !PT ;  /* 0x7fffffff09ff7812 */ /* 0x000fca000780c0ff */
[----:B------:R-:W-:-:S10]  /*0f50*/  DFMA R2, R8, R2, +INF ;  /* 0x7ff000000802742b */ /* 0x000fd40000000002 */
[----:B------:R-:W-:Y:S02]  /*0f60*/  FSEL R6, R2, RZ, P0 ;  /* 0x000000ff02067208 */ /* 0x000fe40000000000 */
[----:B------:R-:W-:-:S07]  /*0f70*/  FSEL R7, R3, -QNAN , P0 ;  /* 0xfff0000003077808 */ /* 0x000fce0000000000 */
.L_x_10:
[----:B------:R-:W-:Y:S05]  /*0f80*/  BSYNC.RECONVERGENT B0 ;  /* 0x0000000000007941 */ /* 0x000fea0003800200 */
.L_x_8:
[----:B------:R-:W0:Y:S01]  /*0f90*/  LDC.64 R8, c[0x0][0x398] ;  /* 0x0000e600ff087b82 */ /* 0x000e220000000a00 */
[----:B------:R-:W1:Y:S01]  /*0fa0*/  LDCU UR6, c[0x0][0x390] ;  /* 0x00007200ff0677ac */ /* 0x000e620008000800 */
[----:B------:R-:W-:Y:S02]  /*0fb0*/  IMAD.MOV.U32 R2, RZ, RZ, 0x0 ;  /* 0x00000000ff027424 */ /* 0x000fe400078e00ff */
[----:B------:R-:W-:-:S04]  /*0fc0*/  IMAD.MOV.U32 R3, RZ, RZ, 0x40000000 ;  /* 0x40000000ff037424 */ /* 0x000fc800078e00ff */
[----:B------:R-:W2:Y:S02]  /*0fd0*/  LDC.64 R10, c[0x0][0x3a8] ;  /* 0x0000ea00ff0a7b82 */ /* 0x000ea40000000a00 */
[----:B------:R-:W-:Y:S01]  /*0fe0*/  DFMA R6, R6, R2, -1 ;  /* 0xbff000000606742b */ /* 0x000fe20000000002 */
[----:B-1----:R-:W-:-:S04]  /*0ff0*/  IMAD R5, R0, UR6, RZ ;  /* 0x0000000600057c24 */ /* 0x002fc8000f8e02ff */
[----:B------:R-:W-:Y:S01]  /*1000*/  IMAD R5, R5, 0x2, R4 ;  /* 0x0000000205057824 */ /* 0x000fe200078e0204 */
[----:B0-----:R-:W-:-:S08]  /*1010*/  DMUL R2, R8, 0.5 ;  /* 0x3fe0000008027828 */ /* 0x001fd00000000000 */
[----:B------:R-:W-:Y:S01]  /*1020*/  DMUL R2, R6, R2 ;  /* 0x0000000206027228 */ /* 0x000fe20000000000 */
[----:B--2---:R-:W-:-:S06]  /*1030*/  IMAD.WIDE R10, R5, 0x8, R10 ;  /* 0x00000008050a7825 */ /* 0x004fcc00078e020a */
[----:B------:R-:W-:Y:S01]  /*1040*/  STG.E.64 desc[UR4][R10.64], R2 ;  /* 0x000000020a007986 */ /* 0x000fe2000c101b04 */
[----:B------:R-:W-:Y:S05]  /*1050*/  EXIT ;  /* 0x000000000000794d */ /* 0x000fea0003800000 */
        .weak           $__internal_0_$__cuda_sm20_div_rn_f64_full
        .type           $__internal_0_$__cuda_sm20_div_rn_f64_full,@function
        .size           $__internal_0_$__cuda_sm20_div_rn_f64_full,($__internal_1_$__cuda_sm20_dsqrt_rn_f64_mediumpath_v1 - $__internal_0_$__cuda_sm20_div_rn_f64_full)
$__internal_0_$__cuda_sm20_div_rn_f64_full:
[----:B------:R-:W0:Y:S01]  /*1060*/  LDC.64 R6, c[0x0][0x3a0] ;  /* 0x0000e800ff067b82 */ /* 0x000e220000000a00 */
[----:B------:R-:W-:Y:S01]  /*1070*/  MOV R3, 0x3ffc5bf8 ;  /* 0x3ffc5bf800037802 */ /* 0x000fe20000000f00 */
[----:B------:R-:W-:Y:S01]  /*1080*/  IMAD.MOV.U32 R2, RZ, RZ, -0x6e4b1096 ;  /* 0x91b4ef6aff027424 */ /* 0x000fe200078e00ff */
[----:B------:R-:W-:Y:S01]  /*1090*/  MOV R20, 0x3ff00000 ;  /* 0x3ff0000000147802 */ /* 0x000fe20000000f00 */
[----:B------:R-:W-:Y:S01]  /*10a0*/  IMAD.MOV.U32 R8, RZ, RZ, 0x1 ;  /* 0x00000001ff087424 */ /* 0x000fe200078e00ff */
[----:B------:R-:W1:Y:S01]  /*10b0*/  MUFU.RCP64H R9, R3 ;  /* 0x0000000300097308 */ /* 0x000e620000001800 */
[----:B------:R-:W-:Y:S02]  /*10c0*/  IMAD.MOV.U32 R14, RZ, RZ, 0x1ca00000 ;  /* 0x1ca00000ff0e7424 */ /* 0x000fe400078e00ff */
[----:B------:R-:W-:Y:S02]  /*10d0*/  VIADD R21, R20, 0xffffffff ;  /* 0xffffffff14157836 */ /* 0x000fe40000000000 */
[----:B-1----:R-:W-:Y:S01]  /*10e0*/  DFMA R12, R8, -R2, 1 ;  /* 0x3ff00000080c742b */ /* 0x002fe20000000802 */
[----:B0-----:R-:W-:-:S02]  /*10f0*/  FSETP.GEU.AND P1, PT, |R7|, 1.469367938527859385e-39, PT ;  /* 0x001000000700780b */ /* 0x001fc40003f2e200 */
[----:B------:R-:W-:-:S04]  /*1100*/  LOP3.LUT R5, R7, 0x7ff00000, RZ, 0xc0, !PT ;  /* 0x7ff0000007057812 */ /* 0x000fc800078ec0ff */
[----:B------:R-:W-:Y:S01]  /*1110*/  ISETP.GE.U32.AND P0, PT, R5, 0x3ff00000, PT ;  /* 0x3ff000000500780c */ /* 0x000fe20003f06070 */
[----:B------:R-:W-:Y:S01]  /*1120*/  DFMA R12, R12, R12, R12 ;  /* 0x0000000c0c0c722b */ /* 0x000fe2000000000c */
[----:B------:R-:W-:Y:S02]  /*1130*/  IMAD.MOV.U32 R11, RZ, RZ, R5 ;  /* 0x000000ffff0b7224 */ /* 0x000fe400078e0005 */
[----:B------:R-:W-:-:S04]  /*1140*/  SEL R14, R14, 0x63400000, !P0 ;  /* 0x634000000e0e7807 */ /* 0x000fc80004000000 */
[C-C-:B------:R-:W-:Y:S01]  /*1150*/  @!P1 LOP3.LUT R16, R14.reuse, 0x80000000, R7.reuse, 0xf8, !PT ;  /* 0x800000000e109812 */ /* 0x140fe200078ef807 */
[----:B------:R-:W-:Y:S01]  /*1160*/  DFMA R12, R8, R12, R8 ;  /* 0x0000000c080c722b */ /* 0x000fe20000000008 */
[----:B------:R-:W-:Y:S01]  /*1170*/  LOP3.LUT R9, R14, 0x800fffff, R7, 0xf8, !PT ;  /* 0x800fffff0e097812 */ /* 0x000fe200078ef807 */
[----:B------:R-:W-:Y:S01]  /*1180*/  IMAD.MOV.U32 R8, RZ, RZ, R6 ;  /* 0x000000ffff087224 */ /* 0x000fe200078e0006 */
[----:B------:R-:W-:Y:S01]  /*1190*/  @!P1 LOP3.LUT R17, R16, 0x100000, RZ, 0xfc, !PT ;  /* 0x0010000010119812 */ /* 0x000fe200078efcff */
[----:B------:R-:W-:-:S04]  /*11a0*/  @!P1 IMAD.MOV.U32 R16, RZ, RZ, RZ ;  /* 0x000000ffff109224 */ /* 0x000fc800078e00ff */
[----:B------:R-:W-:Y:S02]  /*11b0*/  DFMA R18, R12, -R2, 1 ;  /* 0x3ff000000c12742b */ /* 0x000fe40000000802 */
[----:B------:R-:W-:-:S06]  /*11c0*/  @!P1 DFMA R8, R8, 2, -R16 ;  /* 0x400000000808982b */ /* 0x000fcc0000000810 */
[----:B------:R-:W-:-:S04]  /*11d0*/  DFMA R12, R12, R18, R12 ;  /* 0x000000120c0c722b */ /* 0x000fc8000000000c */
[----:B------:R-:W-:-:S04]  /*11e0*/  @!P1 LOP3.LUT R11, R9, 0x7ff00000, RZ, 0xc0, !PT ;  /* 0x7ff00000090b9812 */ /* 0x000fc800078ec0ff */
[----:B------:R-:W-:Y:S01]  /*11f0*/  DMUL R18, R12, R8 ;  /* 0x000000080c127228 */ /* 0x000fe20000000000 */
[----:B------:R-:W-:-:S05]  /*1200*/  VIADD R15, R11, 0xffffffff ;  /* 0xffffffff0b0f7836 */ /* 0x000fca0000000000 */
[----:B------:R-:W-:Y:S02]  /*1210*/  ISETP.GT.U32.AND P0, PT, R15, 0x7feffffe, PT ;  /* 0x7feffffe0f00780c */ /* 0x000fe40003f04070 */
[----:B------:R-:W-:Y:S02]  /*1220*/  DFMA R16, R18, -R2, R8 ;  /* 0x800000021210722b */ /* 0x000fe40000000008 */
[----:B------:R-:W-:-:S06]  /*1230*/  ISETP.GT.U32.OR P0, PT, R21, 0x7feffffe, P0 ;  /* 0x7feffffe1500780c */ /* 0x000fcc0000704470 */
[----:B------:R-:W-:-:S07]  /*1240*/  DFMA R12, R12, R16, R18 ;  /* 0x000000100c0c722b */ /* 0x000fce0000000012 */
[----:B------:R-:W-:Y:S05]  /*1250*/  @P0 BRA `(.L_x_11) ;  /* 0x0000000000680947 */ /* 0x000fea0003800000 */
[----:B------:R-:W-:-:S05]  /*1260*/  IMAD.MOV.U32 R6, RZ, RZ, 0x3ff00000 ;  /* 0x3ff00000ff067424 */ /* 0x000fca00078e00ff */
[----:B------:R-:W-:Y:S02]  /*1270*/  VIADDMNMX R5, R5, -R6, 0xb9600000, !PT ;  /* 0xb960000005057446 */ /* 0x000fe40007800906 */
[----:B------:R-:W-:Y:S02]  /*1280*/  MOV R6, RZ ;  /* 0x000000ff00067202 */ /* 0x000fe40000000f00 */
[----:B------:R-:W-:-:S05]  /*1290*/  VIMNMX R5, PT, PT, R5, 0x46a00000, PT ;  /* 0x46a0000005057848 */ /* 0x000fca0003fe0100 */
[----:B------:R-:W-:-:S04]  /*12a0*/  IMAD.IADD R5, R5, 0x1, -R14 ;  /* 0x0000000105057824 */ /* 0x000fc800078e0a0e */
[----:B------:R-:W-:-:S06]  /*12b0*/  VIADD R7, R5, 0x7fe00000 ;  /* 0x7fe0000005077836 */ /* 0x000fcc0000000000 */
[----:B------:R-:W-:-:S10]  /*12c0*/  DMUL R14, R12, R6 ;  /* 0x000000060c0e7228 */ /* 0x000fd40000000000 */
[----:B------:R-:W-:-:S13]  /*12d0*/  FSETP.GTU.AND P0, PT, |R15|, 1.469367938527859385e-39, PT ;  /* 0x001000000f00780b */ /* 0x000fda0003f0c200 */
[----:B------:R-:W-:Y:S05]  /*12e0*/  @P0 BRA `(.L_x_12) ;  /* 0x00000000008c0947 */ /* 0x000fea0003800000 */
[----:B------:R-:W-:Y:S01]  /*12f0*/  DFMA R2, R12, -R2, R8 ;  /* 0x800000020c02722b */ /* 0x000fe20000000008 */
[----:B------:R-:W-:-:S09]  /*1300*/  IMAD.MOV.U32 R6, RZ, RZ, RZ ;  /* 0x000000ffff067224 */ /* 0x000fd200078e00ff */
[C---:B------:R-:W-:Y:S02]  /*1310*/  FSETP.NEU.AND P0, PT, R3.reuse, RZ, PT ;  /* 0x000000ff0300720b */ /* 0x040fe40003f0d000 */
[----:B------:R-:W-:-:S04]  /*1320*/  LOP3.LUT R2, R3, 0x3ffc5bf8, RZ, 0x3c, !PT ;  /* 0x3ffc5bf803027812 */ /* 0x000fc800078e3cff */
[----:B------:R-:W-:-:S04]  /*1330*/  LOP3.LUT R9, R2, 0x80000000, RZ, 0xc0, !PT ;  /* 0x8000000002097812 */ /* 0x000fc800078ec0ff */
[----:B------:R-:W-:-:S03]  /*1340*/  LOP3.LUT R7, R9, R7, RZ, 0xfc, !PT ;  /* 0x0000000709077212 */ /* 0x000fc600078efcff */
[----:B------:R-:W-:Y:S05]  /*1350*/  @!P0 BRA `(.L_x_12) ;  /* 0x0000000000708947 */ /* 0x000fea0003800000 */
[----:B------:R-:W-:Y:S01]  /*1360*/  IMAD.MOV R3, RZ, RZ, -R5 ;  /* 0x000000ffff037224 */ /* 0x000fe200078e0a05 */
[----:B------:R-:W-:Y:S01]  /*1370*/  DMUL.RP R6, R12, R6 ;  /* 0x000000060c067228 */ /* 0x000fe20000008000 */
[----:B------:R-:W-:Y:S01]  /*1380*/  IMAD.MOV.U32 R2, RZ, RZ, RZ ;  /* 0x000000ffff027224 */ /* 0x000fe200078e00ff */
[----:B------:R-:W-:-:S05]  /*1390*/  IADD3 R5, PT, PT, -R5, -0x43300000, RZ ;  /* 0xbcd0000005057810 */ /* 0x000fca0007ffe1ff */
[----:B------:R-:W-:-:S03]  /*13a0*/  DFMA R2, R14, -R2, R12 ;  /* 0x800000020e02722b */ /* 0x000fc6000000000c */
[----:B------:R-:W-:-:S07]  /*13b0*/  LOP3.LUT R9, R7, R9, RZ, 0x3c, !PT ;  /* 0x0000000907097212 */ /* 0x000fce00078e3cff */
[----:B------:R-:W-:-:S04]  /*13c0*/  FSETP.NEU.AND P0, PT, |R3|, R5, PT ;  /* 0x000000050300720b */ /* 0x000fc80003f0d200 */
[----:B------:R-:W-:Y:S02]  /*13d0*/  FSEL R14, R6, R14, !P0 ;  /* 0x0000000e060e7208 */ /* 0x000fe40004000000 */
[----:B------:R-:W-:Y:S01]  /*13e0*/  FSEL R15, R9, R15, !P0 ;  /* 0x0000000f090f7208 */ /* 0x000fe20004000000 */
[----:B------:R-:W-:Y:S06]  /*13f0*/  BRA `(.L_x_12) ;  /* 0x0000000000487947 */ /* 0x000fec0003800000 */
.L_x_11:
[----:B------:R-:W0:Y:S02]  /*1400*/  LDC.64 R2, c[0x0][0x3a0] ;  /* 0x0000e800ff027b82 */ /* 0x000e240000000a00 */
[----:B0-----:R-:W-:-:S14]  /*1410*/  DSETP.NAN.AND P0, PT, R2, R2, PT ;  /* 0x000000020200722a */ /* 0x001fdc0003f08000 */
[----:B------:R-:W-:Y:S05]  /*1420*/  @P0 BRA `(.L_x_13) ;  /* 0x0000000000340947 */ /* 0x000fea0003800000 */
[----:B------:R-:W-:Y:S01]  /*1430*/  ISETP.NE.AND P0, PT, R11, R20, PT ;  /* 0x000000140b00720c */ /* 0x000fe20003f05270 */
[----:B------:R-:W-:Y:S02]  /*1440*/  IMAD.MOV.U32 R14, RZ, RZ, 0x0 ;  /* 0x00000000ff0e7424 */ /* 0x000fe400078e00ff */
[----:B------:R-:W-:-:S10]  /*1450*/  IMAD.MOV.U32 R15, RZ, RZ, -0x80000 ;  /* 0xfff80000ff0f7424 */ /* 0x000fd400078e00ff */
[----:B------:R-:W-:Y:S05]  /*1460*/  @!P0 BRA `(.L_x_12) ;  /* 0x00000000002c8947 */ /* 0x000fea0003800000 */
[----:B------:R-:W-:Y:S02]  /*1470*/  ISETP.NE.AND P0, PT, R11, 0x7ff00000, PT ;  /* 0x7ff000000b00780c */ /* 0x000fe40003f05270 */
[----:B------:R-:W-:Y:S02]  /*1480*/  LOP3.LUT R7, R7, 0x3ffc5bf8, RZ, 0x3c, !PT ;  /* 0x3ffc5bf807077812 */ /* 0x000fe400078e3cff */
[----:B------:R-:W-:Y:S02]  /*1490*/  ISETP.EQ.OR P0, PT, R20, RZ, !P0 ;  /* 0x000000ff1400720c */ /* 0x000fe40004702670 */
[----:B------:R-:W-:-:S11]  /*14a0*/  LOP3.LUT R15, R7, 0x80000000, RZ, 0xc0, !PT ;  /* 0x80000000070f7812 */ /* 0x000fd600078ec0ff */
[----:B------:R-:W-:Y:S02]  /*14b0*/  @P0 LOP3.LUT R2, R15, 0x7ff00000, RZ, 0xfc, !PT ;  /* 0x7ff000000f020812 */ /* 0x000fe400078efcff */
[----:B------:R-:W-:Y:S01]  /*14c0*/  @!P0 MOV R14, RZ ;  /* 0x000000ff000e8202 */ /* 0x000fe20000000f00 */
[----:B------:R-:W-:Y:S02]  /*14d0*/  @P0 IMAD.MOV.U32 R14, RZ, RZ, RZ ;  /* 0x000000ffff0e0224 */ /* 0x000fe400078e00ff */
[----:B------:R-:W-:Y:S01]  /*14e0*/  @P0 IMAD.MOV.U32 R15, RZ, RZ, R2 ;  /* 0x000000ffff0f0224 */ /* 0x000fe200078e0002 */
[----:B------:R-:W-:Y:S06]  /*14f0*/  BRA `(.L_x_12) ;  /* 0x0000000000087947 */ /* 0x000fec0003800000 */
.L_x_13:
[----:B------:R-:W-:Y:S01]  /*1500*/  LOP3.LUT R15, R7, 0x80000, RZ, 0xfc, !PT ;  /* 0x00080000070f7812 */ /* 0x000fe200078efcff */
[----:B------:R-:W-:-:S07]  /*1510*/  IMAD.MOV.U32 R14, RZ, RZ, R6 ;  /* 0x000000ffff0e7224 */ /* 0x000fce00078e0006 */
.L_x_12:
[----:B------:R-:W-:Y:S01]  /*1520*/  MOV R11, 0x0 ;  /* 0x00000000000b7802 */ /* 0x000fe20000000f00 */
[----:B------:R-:W-:Y:S02]  /*1530*/  IMAD.MOV.U32 R2, RZ, RZ, R14 ;  /* 0x000000ffff027224 */ /* 0x000fe400078e000e */
[----:B------:R-:W-:Y:S01]  /*1540*/  IMAD.MOV.U32 R3, RZ, RZ, R15 ;  /* 0x000000ffff037224 */ /* 0x000fe200078e000f */
[----:B------:R-:W-:Y:S06]  /*1550*/  RET.REL.NODEC R10 `(_Z6kGreeniiiiiddPd) ;  /* 0xffffffe80aa87950 */ /* 0x000fec0003c3ffff */
        .weak           $__internal_1_$__cuda_sm20_dsqrt_rn_f64_mediumpath_v1
        .type           $__internal_1_$__cuda_sm20_dsqrt_rn_f64_mediumpath_v1,@function
        .size           $__internal_1_$__cuda_sm20_dsqrt_rn_f64_mediumpath_v1,(.L_x_30 - $__internal_1_$__cuda_sm20_dsqrt_rn_f64_mediumpath_v1)
$__internal_1_$__cuda_sm20_dsqrt_rn_f64_mediumpath_v1:
[----:B------:R-:W-:Y:S01]  /*1560*/  ISETP.GE.U32.AND P0, PT, R8, -0x3400000, PT ;  /* 0xfcc000000800780c */ /* 0x000fe20003f06070 */
[----:B------:R-:W-:Y:S01]  /*1570*/  BSSY.RECONVERGENT B1, `(.L_x_14) ;  /* 0x0000024000017945 */ /* 0x000fe20003800200 */
[----:B------:R-:W-:-:S11]  /*1580*/  IMAD.MOV.U32 R11, RZ, RZ, R17 ;  /* 0x000000ffff0b7224 */ /* 0x000fd600078e0011 */
[----:B------:R-:W-:Y:S05]  /*1590*/  @!P0 BRA `(.L_x_15) ;  /* 0x0000000000208947 */ /* 0x000fea0003800000 */
[----:B------:R-:W-:-:S10]  /*15a0*/  DFMA.RM R10, R14, R10, R12 ;  /* 0x0000000a0e0a722b */ /* 0x000fd4000000400c */
[----:B------:R-:W-:-:S05]  /*15b0*/  IADD3 R8, P0, PT, R10, 0x1, RZ ;  /* 0x000000010a087810 */ /* 0x000fca0007f1e0ff */
[----:B------:R-:W-:-:S06]  /*15c0*/  IMAD.X R9, RZ, RZ, R11, P0 ;  /* 0x000000ffff097224 */ /* 0x000fcc00000e060b */
[----:B------:R-:W-:-:S08]  /*15d0*/  DFMA.RP R6, -R10, R8, R6 ;  /* 0x000000080a06722b */ /* 0x000fd00000008106 */
[----:B------:R-:W-:-:S06]  /*15e0*/  DSETP.GT.AND P0, PT, R6, RZ, PT ;  /* 0x000000ff0600722a */ /* 0x000fcc0003f04000 */
[----:B------:R-:W-:Y:S02]  /*15f0*/  FSEL R8, R8, R10, P0 ;  /* 0x0000000a08087208 */ /* 0x000fe40000000000 */
[----:B------:R-:W-:Y:S01]  /*1600*/  FSEL R9, R9, R11, P0 ;  /* 0x0000000b09097208 */ /* 0x000fe20000000000 */
[----:B------:R-:W-:Y:S06]  /*1610*/  BRA `(.L_x_16) ;  /* 0x0000000000647947 */ /* 0x000fec0003800000 */
.L_x_15:
[----:B------:R-:W-:-:S14]  /*1620*/  DSETP.NE.AND P0, PT, R6, RZ, PT ;  /* 0x000000ff0600722a */ /* 0x000fdc0003f05000 */
[----:B------:R-:W-:Y:S05]  /*1630*/  @!P0 BRA `(.L_x_17) ;  /* 0x0000000000588947 */ /* 0x000fea0003800000 */
[----:B------:R-:W-:-:S13]  /*1640*/  ISETP.GE.AND P0, PT, R7, RZ, PT ;  /* 0x000000ff0700720c */ /* 0x000fda0003f06270 */
[----:B------:R-:W-:Y:S02]  /*1650*/  @!P0 IMAD.MOV.U32 R8, RZ, RZ, 0x0 ;  /* 0x00000000ff088424 */ /* 0x000fe400078e00ff */
[----:B------:R-:W-:Y:S01]  /*1660*/  @!P0 IMAD.MOV.U32 R9, RZ, RZ, -0x80000 ;  /* 0xfff80000ff098424 */ /* 0x000fe200078e00ff */
[----:B------:R-:W-:Y:S06]  /*1670*/  @!P0 BRA `(.L_x_16) ;  /* 0x00000000004c8947 */ /* 0x000fec0003800000 */
[----:B------:R-:W-:-:S13]  /*1680*/  ISETP.GT.AND P0, PT, R7, 0x7fefffff, PT ;  /* 0x7fefffff0700780c */ /* 0x000fda0003f04270 */
[----:B------:R-:W-:Y:S05]  /*1690*/  @P0 BRA `(.L_x_17) ;  /* 0x0000000000400947 */ /* 0x000fea0003800000 */
[----:B------:R-:W-:Y:S01]  /*16a0*/  DMUL R6, R6, 8.11296384146066816958e+31 ;  /* 0x4690000006067828 */ /* 0x000fe20000000000 */
[----:B------:R-:W-:Y:S01]  /*16b0*/  IMAD.MOV.U32 R8, RZ, RZ, RZ ;  /* 0x000000ffff087224 */ /* 0x000fe200078e00ff */
[----:B------:R-:W-:Y:S01]  /*16c0*/  MOV R12, 0x0 ;  /* 0x00000000000c7802 */ /* 0x000fe20000000f00 */
[----:B------:R-:W-:-:S03]  /*16d0*/  IMAD.MOV.U32 R13, RZ, RZ, 0x3fd80000 ;  /* 0x3fd80000ff0d7424 */ /* 0x000fc600078e00ff */
[----:B------:R-:W0:Y:S02]  /*16e0*/  MUFU.RSQ64H R9, R7 ;  /* 0x0000000700097308 */ /* 0x000e240000001c00 */
[----:B0-----:R-:W-:-:S08]  /*16f0*/  DMUL R10, R8, R8 ;  /* 0x00000008080a7228 */ /* 0x001fd00000000000 */
[----:B------:R-:W-:-:S08]  /*1700*/  DFMA R10, R6, -R10, 1 ;  /* 0x3ff00000060a742b */ /* 0x000fd0000000080a */
[----:B------:R-:W-:Y:S02]  /*1710*/  DFMA R12, R10, R12, 0.5 ;  /* 0x3fe000000a0c742b */ /* 0x000fe4000000000c */
[----:B------:R-:W-:-:S08]  /*1720*/  DMUL R10, R8, R10 ;  /* 0x0000000a080a7228 */ /* 0x000fd00000000000 */
[----:B------:R-:W-:-:S08]  /*1730*/  DFMA R10, R12, R10, R8 ;  /* 0x0000000a0c0a722b */ /* 0x000fd00000000008 */
[----:B------:R-:W-:Y:S02]  /*1740*/  DMUL R8, R6, R10 ;  /* 0x0000000a06087228 */ /* 0x000fe40000000000 */
[----:B------:R-:W-:-:S06]  /*1750*/  VIADD R11, R11, 0xfff00000 ;  /* 0xfff000000b0b7836 */ /* 0x000fcc0000000000 */
[----:B------:R-:W-:-:S08]  /*1760*/  DFMA R12, R8, -R8, R6 ;  /* 0x80000008080c722b */ /* 0x000fd00000000006 */
[----:B------:R-:W-:-:S10]  /*1770*/  DFMA R8, R10, R12, R8 ;  /* 0x0000000c0a08722b */ /* 0x000fd40000000008 */
[----:B------:R-:W-:Y:S01]  /*1780*/  VIADD R9, R9, 0xfcb00000 ;  /* 0xfcb0000009097836 */ /* 0x000fe20000000000 */
[----:B------:R-:W-:Y:S06]  /*1790*/  BRA `(.L_x_16) ;  /* 0x0000000000047947 */ /* 0x000fec0003800000 */
.L_x_17:
[----:B------:R-:W-:-:S11]  /*17a0*/  DADD R8, R6, R6 ;  /* 0x0000000006087229 */ /* 0x000fd60000000006 */
.L_x_16:
[----:B------:R-:W-:Y:S05]  /*17b0*/  BSYNC.RECONVERGENT B1 ;  /* 0x0000000000017941 */ /* 0x000fea0003800200 */
.L_x_14:
[----:B------:R-:W-:-:S04]  /*17c0*/  IMAD.MOV.U32 R3, RZ, RZ, 0x0 ;  /* 0x00000000ff037424 */ /* 0x000fc800078e00ff */
[----:B------:R-:W-:Y:S05]  /*17d0*/  RET.REL.NODEC R2 `(_Z6kGreeniiiiiddPd) ;  /* 0xffffffe802087950 */ /* 0x000fea0003c3ffff */
.L_x_18:
        /* <DEDUP_REMOVED lines=10> */
.L_x_30:


//--------------------- .text._Z10kFreespaceiiPKdP7double2 --------------------------
	.section	.text._Z10kFreespaceiiPKdP7double2,"ax",@progbits
	.align	128
        .global         _Z10kFreespaceiiPKdP7double2
        .type           _Z10kFreespaceiiPKdP7double2,@function
        .size           _Z10kFreespaceiiPKdP7double2,(.L_x_34 - _Z10kFreespaceiiPKdP7double2)
        .other          _Z10kFreespaceiiPKdP7double2,@"STO_CUDA_ENTRY STV_DEFAULT"
_Z10kFreespaceiiPKdP7double2:
.text._Z10kFreespaceiiPKdP7double2:
[----:B------:R-:W-:Y:S01]  /*0000*/  LDC R1, c[0x0][0x37c] ;  /* 0x0000df00ff017b82 */ /* 0x000fe20000000800 */
[----:B------:R-:W0:Y:S07]  /*0010*/  S2R R0, SR_TID.X ;  /* 0x0000000000007919 */ /* 0x000e2e0000002100 */
[----:B------:R-:W0:Y:S01]  /*0020*/  S2UR UR4, SR_CTAID.X ;  /* 0x00000000000479c3 */ /* 0x000e220000002500 */
[----:B------:R-:W1:Y:S01]  /*0030*/  LDCU.64 UR6, c[0x0][0x380] ;  /* 0x00007000ff0677ac */ /* 0x000e620008000a00 */
[----:B------:R-:W2:Y:S06]  /*0040*/  S2R R5, SR_TID.Y ;  /* 0x0000000000057919 */ /* 0x000eac0000002200 */
[----:B------:R-:W0:Y:S08]  /*0050*/  LDC R3, c[0x0][0x360] ;  /* 0x0000d800ff037b82 */ /* 0x000e300000000800 */
[----:B------:R-:W2:Y:S08]  /*0060*/  S2UR UR5, SR_CTAID.Y ;  /* 0x00000000000579c3 */ /* 0x000eb00000002600 */
[----:B------:R-:W2:Y:S01]  /*0070*/  LDC R2, c[0x0][0x364] ;  /* 0x0000d900ff027b82 */ /* 0x000ea20000000800 */
[----:B0-----:R-:W-:-:S05]  /*0080*/  IMAD R0, R3, UR4, R0 ;  /* 0x0000000403007c24 */ /* 0x001fca000f8e0200 */
[----:B-1----:R-:W-:Y:S01]  /*0090*/  ISETP.GE.AND P0, PT, R0, UR7, PT ;  /* 0x0000000700007c0c */ /* 0x002fe2000bf06270 */
[----:B--2---:R-:W-:-:S05]  /*00a0*/  IMAD R5, R2, UR5, R5 ;  /* 0x0000000502057c24 */ /* 0x004fca000f8e0205 */
[----:B------:R-:W-:-:S13]  /*00b0*/  ISETP.GE.OR P0, PT, R5, UR6, P0 ;  /* 0x0000000605007c0c */ /* 0x000fda0008706670 */
[----:B------:R-:W-:Y:S05]  /*00c0*/  @P0 EXIT ;  /* 0x000000000000094d */ /* 0x000fea0003800000 */
[----:B------:R-:W0:Y:S01]  /*00d0*/  LDC.64 R2, c[0x0][0x388] ;  /* 0x0000e200ff027b82 */ /* 0x000e220000000a00 */
[----:B------:R-:W1:Y:S01]  /*00e0*/  LDCU.64 UR4, c[0x0][0x358] ;  /* 0x00006b00ff0477ac */ /* 0x000e620008000a00 */
[----:B------:R-:W-:-:S06]  /*00f0*/  IMAD R5, R5, UR7, R0 ;  /* 0x0000000705057c24 */ /* 0x000fcc000f8e0200 */
[----:B------:R-:W2:Y:S01]  /*0100*/  LDC.64 R6, c[0x0][0x390] ;  /* 0x0000e400ff067b82 */ /* 0x000ea20000000a00 */
[----:B0-----:R-:W-:-:S04]  /*0110*/  IMAD.WIDE R2, R5, 0x8, R2 ;  /* 0x0000000805027825 */ /* 0x001fc800078e0202 */
[----:B--2---:R-:W-:Y:S02]  /*0120*/  IMAD.WIDE R6, R5, 0x10, R6 ;  /* 0x0000001005067825 */ /* 0x004fe400078e0206 */
[----:B-1----:R-:W2:Y:S04]  /*0130*/  LDG.E.64 R4, desc[UR4][R2.64] ;  /* 0x0000000402047981 */ /* 0x002ea8000c1e1b00 */
[----:B------:R-:W2:Y:S02]  /*0140*/  LDG.E.128 R8, desc[UR4][R6.64] ;  /* 0x0000000406087981 */ /* 0x000ea4000c1e1d00 */
[----:B--2---:R-:W-:-:S07]  /*0150*/  DMUL R4, R4, R8 ;  /* 0x0000000804047228 */ /* 0x004fce0000000000 */
[----:B------:R-:W-:Y:S04]  /*0160*/  STG.E.64 desc[UR4][R6.64], R4 ;  /* 0x0000000406007986 */ /* 0x000fe8000c101b04 */
[----:B------:R-:W2:Y:S02]  /*0170*/  LDG.E.64 R8, desc[UR4][R2.64] ;  /* 0x0000000402087981 */ /* 0x000ea4000c1e1b00 */
[----:B--2---:R-:W-:-:S07]  /*0180*/  DMUL R8, R10, R8 ;  /* 0x000000080a087228 */ /* 0x004fce0000000000 */
[----:B------:R-:W-:Y:S01]  /*0190*/  STG.E.64 desc[UR4][R6.64+0x8], R8 ;  /* 0x0000080806007986 */ /* 0x000fe2000c101b04 */
[----:B------:R-:W-:Y:S05]  /*01a0*/  EXIT ;  /* 0x000000000000794d */ /* 0x000fea0003800000 */
.L_x_19:
        /* <DEDUP_REMOVED lines=13> */
.L_x_34:


//--------------------- .text._Z9kPeriodiciiidddP7double2 --------------------------
	.section	.text._Z9kPeriodiciiidddP7double2,"ax",@progbits
	.align	128
        .global         _Z9kPeriodiciiidddP7double2
        .type           _Z9kPeriodiciiidddP7double2,@function
        .size           _Z9kPeriodiciiidddP7double2,(.L_x_31 - _Z9kPeriodiciiidddP7double2)
        .other          _Z9kPeriodiciiidddP7double2,@"STO_CUDA_ENTRY STV_DEFAULT"
_Z9kPeriodiciiidddP7double2:
.text._Z9kPeriodiciiidddP7double2:
[----:B------:R-:W-:Y:S01]  /*0000*/  LDC R1, c[0x0][0x37c] ;  /* 0x0000df00ff017b82 */ /* 0x000fe20000000800 */
[----:B------:R-:W0:Y:S07]  /*0010*/  S2R R3, SR_TID.X ;  /* 0x0000000000037919 */ /* 0x000e2e0000002100 */
[----:B------:R-:W0:Y:S01]  /*0020*/  S2UR UR4, SR_CTAID.X ;  /* 0x00000000000479c3 */ /* 0x000e220000002500 */
[----:B------:R-:W1:Y:S01]  /*0030*/  LDCU UR6, c[0x0][0x388] ;  /* 0x00007100ff0677ac */ /* 0x000e620008000800 */
[----:B------:R-:W2:Y:S06]  /*0040*/  S2R R2, SR_TID.Y ;  /* 0x0000000000027919 */ /* 0x000eac0000002200 */
[----:B------:R-:W0:Y:S08]  /*0050*/  LDC R0, c[0x0][0x360] ;  /* 0x0000d800ff007b82 */ /* 0x000e300000000800 */
[----:B------:R-:W2:Y:S08]  /*0060*/  S2UR UR5, SR_CTAID.Y ;  /* 0x00000000000579c3 */ /* 0x000eb00000002600 */
[----:B------:R-:W2:Y:S08]  /*0070*/  LDC R5, c[0x0][0x364] ;  /* 0x0000d900ff057b82 */ /* 0x000eb00000000800 */
[----:B------:R-:W3:Y:S01]  /*0080*/  LDC R7, c[0x0][0x380] ;  /* 0x0000e000ff077b82 */ /* 0x000ee20000000800 */
[----:B0-----:R-:W-:-:S05]  /*0090*/  IMAD R3, R0, UR4, R3 ;  /* 0x0000000400037c24 */ /* 0x001fca000f8e0203 */
[----:B-1----:R-:W-:Y:S01]  /*00a0*/  ISETP.GE.AND P0, PT, R3, UR6, PT ;  /* 0x0000000603007c0c */ /* 0x002fe2000bf06270 */
[----:B--2---:R-:W-:-:S05]  /*00b0*/  IMAD R0, R5, UR5, R2 ;  /* 0x0000000505007c24 */ /* 0x004fca000f8e0202 */
[----:B---3--:R-:W-:-:S13]  /*00c0*/  ISETP.GE.OR P0, PT, R0, R7, P0 ;  /* 0x000000070000720c */ /* 0x008fda0000706670 */
[----:B------:R-:W-:Y:S05]  /*00d0*/  @P0 EXIT ;  /* 0x000000000000094d */ /* 0x000fea0003800000 */
[----:B------:R-:W0:Y:S01]  /*00e0*/  LDC R4, c[0x0][0x384] ;  /* 0x0000e100ff047b82 */ /* 0x000e220000000800 */
[----:B------:R-:W-:Y:S01]  /*00f0*/  SHF.R.U32.HI R5, RZ, 0x1, R7 ;  /* 0x00000001ff057819 */ /* 0x000fe20000011607 */
[----:B------:R-:W1:Y:S01]  /*0100*/  LDCU.128 UR8, c[0x0][0x390] ;  /* 0x00007200ff0877ac */ /* 0x000e620008000c00 */
[----:B------:R-:W-:Y:S01]  /*0110*/  BSSY.RECONVERGENT B0, `(.L_x_20) ;  /* 0x0000023000007945 */ /* 0x000fe20003800200 */
[----:B------:R-:W-:Y:S02]  /*0120*/  CS2R R8, SRZ ;  /* 0x0000000000087805 */ /* 0x000fe4000001ff00 */
[----:B------:R-:W-:Y:S01]  /*0130*/  ISETP.GT.U32.AND P0, PT, R0, R5, PT ;  /* 0x000000050000720c */ /* 0x000fe20003f04070 */
[----:B------:R-:W2:Y:S03]  /*0140*/  LDCU.64 UR4, c[0x0][0x358] ;  /* 0x00006b00ff0477ac */ /* 0x000ea60008000a00 */
[----:B------:R-:W-:-:S05]  /*0150*/  SEL R5, R7, RZ, P0 ;  /* 0x000000ff07057207 */ /* 0x000fca0000000000 */
[----:B------:R-:W-:-:S04]  /*0160*/  IMAD.IADD R11, R0, 0x1, -R5 ;  /* 0x00000001000b7824 */ /* 0x000fc800078e0a05 */
[----:B------:R-:W1:Y:S01]  /*0170*/  I2F.F64 R6, R11 ;  /* 0x0000000b00067312 */ /* 0x000e620000201c00 */
[----:B0-----:R-:W-:-:S04]  /*0180*/  LEA.HI R2, R4, R4, RZ, 0x1 ;  /* 0x0000000404027211 */ /* 0x001fc800078f08ff */
[----:B------:R-:W-:-:S04]  /*0190*/  SHF.R.S32.HI R2, RZ, 0x1, R2 ;  /* 0x00000001ff027819 */ /* 0x000fc80000011402 */
[----:B------:R-:W-:Y:S01]  /*01a0*/  ISETP.GT.AND P0, PT, R3, R2, PT ;  /* 0x000000020300720c */ /* 0x000fe20003f04270 */
[----:B-1----:R-:W-:-:S03]  /*01b0*/  DMUL R6, R6, UR10 ;  /* 0x0000000a06067c28 */ /* 0x002fc60008000000 */
[----:B------:R-:W-:-:S05]  /*01c0*/  SEL R2, R4, RZ, P0 ;  /* 0x000000ff04027207 */ /* 0x000fca0000000000 */
[----:B------:R-:W-:-:S04]  /*01d0*/  IMAD.IADD R2, R3, 0x1, -R2 ;  /* 0x0000000103027824 */ /* 0x000fc800078e0a02 */
[----:B------:R-:W0:Y:S01]  /*01e0*/  I2F.F64 R4, R2 ;  /* 0x0000000200047312 */ /* 0x000e220000201c00 */
[----:B------:R-:W-:Y:S01]  /*01f0*/  LOP3.LUT P0, RZ, R2, R11, RZ, 0xfc, !PT ;  /* 0x0000000b02ff7212 */ /* 0x000fe2000780fcff */
[----:B0-----:R-:W-:-:S12]  /*0200*/  DMUL R4, R4, UR8 ;  /* 0x0000000804047c28 */ /* 0x001fd80008000000 */
[----:B--2---:R-:W-:Y:S05]  /*0210*/  @!P0 BRA `(.L_x_21) ;  /* 0x0000000000488947 */ /* 0x004fea0003800000 */
[----:B------:R-:W-:Y:S01]  /*0220*/  DMUL R4, R4, R4 ;  /* 0x0000000404047228 */ /* 0x000fe20000000000 */
[----:B------:R-:W-:Y:S07]  /*0230*/  BSSY.RECONVERGENT B1, `(.L_x_22) ;  /* 0x000000f000017945 */ /* 0x000fee0003800200 */
[----:B------:R-:W-:-:S06]  /*0240*/  DFMA R4, R6, R6, R4 ;  /* 0x000000060604722b */ /* 0x000fcc0000000004 */
[----:B------:R-:W0:Y:S04]  /*0250*/  MUFU.RCP64H R7, R5 ;  /* 0x0000000500077308 */ /* 0x000e280000001800 */
[----:B------:R-:W-:-:S05]  /*0260*/  VIADD R6, R5, 0x300402 ;  /* 0x0030040205067836 */ /* 0x000fca0000000000 */
[----:B------:R-:W-:Y:S01]  /*0270*/  FSETP.GEU.AND P0, PT, |R6|, 5.8789094863358348022e-39, PT ;  /* 0x004004020600780b */ /* 0x000fe20003f0e200 */
[----:B0-----:R-:W-:-:S08]  /*0280*/  DFMA R8, -R4, R6, 1 ;  /* 0x3ff000000408742b */ /* 0x001fd00000000106 */
[----:B------:R-:W-:-:S08]  /*0290*/  DFMA R8, R8, R8, R8 ;  /* 0x000000080808722b */ /* 0x000fd00000000008 */
[----:B------:R-:W-:-:S08]  /*02a0*/  DFMA R8, R6, R8, R6 ;  /* 0x000000080608722b */ /* 0x000fd00000000006 */
[----:B------:R-:W-:-:S08]  /*02b0*/  DFMA R10, -R4, R8, 1 ;  /* 0x3ff00000040a742b */ /* 0x000fd00000000108 */
[----:B------:R-:W-:Y:S01]  /*02c0*/  DFMA R8, R8, R10, R8 ;  /* 0x0000000a0808722b */ /* 0x000fe20000000008 */
[----:B------:R-:W-:Y:S10]  /*02d0*/  @P0 BRA `(.L_x_23) ;  /* 0x0000000000100947 */ /* 0x000ff40003800000 */
[----:B------:R-:W-:-:S05]  /*02e0*/  LOP3.LUT R2, R5, 0x7fffffff, RZ, 0xc0, !PT ;  /* 0x7fffffff05027812 */ /* 0x000fca00078ec0ff */
[----:B------:R-:W-:Y:S01]  /*02f0*/  VIADD R8, R2, 0xfff00000 ;  /* 0xfff0000002087836 */ /* 0x000fe20000000000 */
[----:B------:R-:W-:-:S07]  /*0300*/  MOV R2, 0x320 ;  /* 0x0000032000027802 */ /* 0x000fce0000000f00 */
[----:B------:R-:W-:Y:S05]  /*0310*/  CALL.REL.NOINC `($__internal_2_$__cuda_sm20_dblrcp_rn_slowpath_v3) ;  /* 0x0000000000387944 */ /* 0x000fea0003c00000 */
.L_x_23:
[----:B------:R-:W-:Y:S05]  /*0320*/  BSYNC.RECONVERGENT B1 ;  /* 0x0000000000017941 */ /* 0x000fea0003800200 */
.L_x_22:
[----:B------:R-:W-:-:S11]  /*0330*/  DADD R8, -RZ, -R8 ;  /* 0x00000000ff087229 */ /* 0x000fd60000000908 */
.L_x_21:
[----:B------:R-:W-:Y:S05]  /*0340*/  BSYNC.RECONVERGENT B0 ;  /* 0x0000000000007941 */ /* 0x000fea0003800200 */
.L_x_20:
[----:B------:R-:W0:Y:S01]  /*0350*/  LDC.64 R4, c[0x0][0x3a8] ;  /* 0x0000ea00ff047b82 */ /* 0x000e220000000a00 */
[----:B------:R-:W1:Y:S07]  /*0360*/  LDCU UR6, c[0x0][0x388] ;  /* 0x00007100ff0677ac */ /* 0x000e6e0008000800 */
[----:B------:R-:W2:Y:S01]  /*0370*/  LDC.64 R10, c[0x0][0x3a0] ;  /* 0x0000e800ff0a7b82 */ /* 0x000ea20000000a00 */
[----:B-1----:R-:W-:-:S04]  /*0380*/  IMAD R3, R0, UR6, R3 ;  /* 0x0000000600037c24 */ /* 0x002fc8000f8e0203 */
[----:B0-----:R-:W-:-:S05]  /*0390*/  IMAD.WIDE R2, R3, 0x10, R4 ;  /* 0x0000001003027825 */ /* 0x001fca00078e0204 */
[----:B------:R-:W3:Y:S01]  /*03a0*/  LDG.E.128 R4, desc[UR4][R2.64] ;  /* 0x0000000402047981 */ /* 0x000ee2000c1e1d00 */
[----:B--2---:R-:W-:-:S08]  /*03b0*/  DMUL R8, R8, R10 ;  /* 0x0000000a08087228 */ /* 0x004fd00000000000 */
[C---:B---3--:R-:W-:Y:S02]  /*03c0*/  DMUL R4, R8.reuse, R4 ;  /* 0x0000000408047228 */ /* 0x048fe40000000000 */
[----:B------:R-:W-:-:S07]  /*03d0*/  DMUL R6, R8, R6 ;  /* 0x0000000608067228 */ /* 0x000fce0000000000 */
[----:B------:R-:W-:Y:S01]  /*03e0*/  STG.E.128 desc[UR4][R2.64], R4 ;  /* 0x0000000402007986 */ /* 0x000fe2000c101d04 */
[----:B------:R-:W-:Y:S05]  /*03f0*/  EXIT ;  /* 0x000000000000794d */ /* 0x000fea0003800000 */
        .weak           $__internal_2_$__cuda_sm20_dblrcp_rn_slowpath_v3
        .type           $__internal_2_$__cuda_sm20_dblrcp_rn_slowpath_v3,@function
        .size           $__internal_2_$__cuda_sm20_dblrcp_rn_slowpath_v3,(.L_x_31 - $__internal_2_$__cuda_sm20_dblrcp_rn_slowpath_v3)
$__internal_2_$__cuda_sm20_dblrcp_rn_slowpath_v3:
[----:B------:R-:W-:Y:S01]  /*0400*/  DSETP.GTU.AND P0, PT, |R4|, +INF , PT ;  /* 0x7ff000000400742a */ /* 0x000fe20003f0c200 */
[----:B------:R-:W-:-:S13]  /*0410*/  BSSY.RECONVERGENT B2, `(.L_x_24) ;  /* 0x0000023000027945 */ /* 0x000fda0003800200 */
[----:B------:R-:W-:Y:S05]  /*0420*/  @P0 BRA `(.L_x_25) ;  /* 0x00000000007c0947 */ /* 0x000fea0003800000 */
[----:B------:R-:W-:-:S05]  /*0430*/  LOP3.LUT R9, R5, 0x7fffffff, RZ, 0xc0, !PT ;  /* 0x7fffffff05097812 */ /* 0x000fca00078ec0ff */
[----:B------:R-:W-:-:S05]  /*0440*/  VIADD R6, R9, 0xffffffff ;  /* 0xffffffff09067836 */ /* 0x000fca0000000000 */
[----:B------:R-:W-:-:S13]  /*0450*/  ISETP.GE.U32.AND P0, PT, R6, 0x7fefffff, PT ;  /* 0x7fefffff0600780c */ /* 0x000fda0003f06070 */
[----:B------:R-:W-:Y:S01]  /*0460*/  @P0 LOP3.LUT R7, R5, 0x7ff00000, RZ, 0x3c, !PT ;  /* 0x7ff0000005070812 */ /* 0x000fe200078e3cff */
[----:B------:R-:W-:Y:S01]  /*0470*/  @P0 IMAD.MOV.U32 R6, RZ, RZ, RZ ;  /* 0x000000ffff060224 */ /* 0x000fe200078e00ff */
[----:B------:R-:W-:Y:S06]  /*0480*/  @P0 BRA `(.L_x_26) ;  /* 0x00000000006c0947 */ /* 0x000fec0003800000 */
[----:B------:R-:W-:-:S13]  /*0490*/  ISETP.GE.U32.AND P0, PT, R9, 0x1000001, PT ;  /* 0x010000010900780c */ /* 0x000fda0003f06070 */
[----:B------:R-:W-:Y:S05]  /*04a0*/  @!P0 BRA `(.L_x_27) ;  /* 0x0000000000348947 */ /* 0x000fea0003800000 */
[----:B------:R-:W-:Y:S02]  /*04b0*/  VIADD R7, R5, 0xc0200000 ;  /* 0xc020000005077836 */ /* 0x000fe40000000000 */
[----:B------:R-:W-:Y:S02]  /*04c0*/  IMAD.MOV.U32 R6, RZ, RZ, R4 ;  /* 0x000000ffff067224 */ /* 0x000fe400078e0004 */
[----:B------:R-:W0:Y:S04]  /*04d0*/  MUFU.RCP64H R9, R7 ;  /* 0x0000000700097308 */ /* 0x000e280000001800 */
[----:B0-----:R-:W-:-:S08]  /*04e0*/  DFMA R10, -R6, R8, 1 ;  /* 0x3ff00000060a742b */ /* 0x001fd00000000108 */
[----:B------:R-:W-:-:S08]  /*04f0*/  DFMA R10, R10, R10, R10 ;  /* 0x0000000a0a0a722b */ /* 0x000fd0000000000a */
[----:B------:R-:W-:-:S08]  /*0500*/  DFMA R10, R8, R10, R8 ;  /* 0x0000000a080a722b */ /* 0x000fd00000000008 */
[----:B------:R-:W-:-:S08]  /*0510*/  DFMA R8, -R6, R10, 1 ;  /* 0x3ff000000608742b */ /* 0x000fd0000000010a */
[----:B------:R-:W-:-:S08]  /*0520*/  DFMA R8, R10, R8, R10 ;  /* 0x000000080a08722b */ /* 0x000fd0000000000a */
[----:B------:R-:W-:-:S08]  /*0530*/  DMUL R8, R8, 2.2250738585072013831e-308 ;  /* 0x0010000008087828 */ /* 0x000fd00000000000 */
[----:B------:R-:W-:-:S08]  /*0540*/  DFMA R4, -R4, R8, 1 ;  /* 0x3ff000000404742b */ /* 0x000fd00000000108 */
[----:B------:R-:W-:-:S08]  /*0550*/  DFMA R4, R4, R4, R4 ;  /* 0x000000040404722b */ /* 0x000fd00000000004 */
[----:B------:R-:W-:Y:S01]  /*0560*/  DFMA R6, R8, R4, R8 ;  /* 0x000000040806722b */ /* 0x000fe20000000008 */
[----:B------:R-:W-:Y:S10]  /*0570*/  BRA `(.L_x_26) ;  /* 0x0000000000307947 */ /* 0x000ff40003800000 */
.L_x_27:
[----:B------:R-:W-:Y:S01]  /*0580*/  DMUL R4, R4, 8.11296384146066816958e+31 ;  /* 0x4690000004047828 */ /* 0x000fe20000000000 */
[----:B------:R-:W-:-:S05]  /*0590*/  IMAD.MOV.U32 R6, RZ, RZ, R8 ;  /* 0x000000ffff067224 */ /* 0x000fca00078e0008 */
[----:B------:R-:W0:Y:S02]  /*05a0*/  MUFU.RCP64H R7, R5 ;  /* 0x0000000500077308 */ /* 0x000e240000001800 */
[----:B0-----:R-:W-:-:S08]  /*05b0*/  DFMA R8, -R4, R6, 1 ;  /* 0x3ff000000408742b */ /* 0x001fd00000000106 */
[----:B------:R-:W-:-:S08]  /*05c0*/  DFMA R8, R8, R8, R8 ;  /* 0x000000080808722b */ /* 0x000fd00000000008 */
[----:B------:R-:W-:-:S08]  /*05d0*/  DFMA R8, R6, R8, R6 ;  /* 0x000000080608722b */ /* 0x000fd00000000006 */
[----:B------:R-:W-:-:S08]  /*05e0*/  DFMA R6, -R4, R8, 1 ;  /* 0x3ff000000406742b */ /* 0x000fd00000000108 */
[----:B------:R-:W-:-:S08]  /*05f0*/  DFMA R6, R8, R6, R8 ;  /* 0x000000060806722b */ /* 0x000fd00000000008 */
[----:B------:R-:W-:Y:S01]  /*0600*/  DMUL R6, R6, 8.11296384146066816958e+31 ;  /* 0x4690000006067828 */ /* 0x000fe20000000000 */
[----:B------:R-:W-:Y:S10]  /*0610*/  BRA `(.L_x_26) ;  /* 0x0000000000087947 */ /* 0x000ff40003800000 */
.L_x_25:
[----:B------:R-:W-:Y:S01]  /*0620*/  LOP3.LUT R7, R5, 0x80000, RZ, 0xfc, !PT ;  /* 0x0008000005077812 */ /* 0x000fe200078efcff */
[----:B------:R-:W-:-:S07]  /*0630*/  IMAD.MOV.U32 R6, RZ, RZ, R4 ;  /* 0x000000ffff067224 */ /* 0x000fce00078e0004 */
.L_x_26:
[----:B------:R-:W-:Y:S05]  /*0640*/  BSYNC.RECONVERGENT B2 ;  /* 0x0000000000027941 */ /* 0x000fea0003800200 */
.L_x_24:
[----:B------:R-:W-:Y:S02]  /*0650*/  IMAD.MOV.U32 R4, RZ, RZ, R2 ;  /* 0x000000ffff047224 */ /* 0x000fe400078e0002 */
[----:B------:R-:W-:Y:S02]  /*0660*/  IMAD.MOV.U32 R5, RZ, RZ, 0x0 ;  /* 0x00000000ff057424 */ /* 0x000fe400078e00ff */
[----:B------:R-:W-:Y:S02]  /*0670*/  IMAD.MOV.U32 R8, RZ, RZ, R6 ;  /* 0x000000ffff087224 */ /* 0x000fe400078e0006 */
[----:B------:R-:W-:Y:S01]  /*0680*/  IMAD.MOV.U32 R9, RZ, RZ, R7 ;  /* 0x000000ffff097224 */ /* 0x000fe200078e0007 */
[----:B------:R-:W-:Y:S06]  /*0690*/  RET.REL.NODEC R4 `(_Z9kPeriodiciiidddP7double2) ;  /* 0xfffffff804587950 */ /* 0x000fec0003c3ffff */
.L_x_28:
        /* <DEDUP_REMOVED lines=14> */
.L_x_31:


//--------------------- .nv.shared.reserved.0     --------------------------
	.section	.nv.shared.reserved.0,"aw",@nobits
	.weak		__nv_reservedSMEM_offset_0_alias
	.size		__nv_reservedSMEM_offset_0_alias, 0, 64
	.other		__nv_reservedSMEM_offset_0_alias,@"STO_CUDA_RESERVED_SHARED STV_DEFAULT"
__nv_reservedSMEM_offset_0_alias:
	.zero		0
	.zero		64


//--------------------- .nv.constant0._Z8kCopyC2RiidPK7double2Pd --------------------------
	.section	.nv.constant0._Z8kCopyC2RiidPK7double2Pd,"a",@progbits
	.sectionflags	@""
	.align	4
.nv.constant0._Z8kCopyC2RiidPK7double2Pd:
	.zero		928


//--------------------- .nv.constant0._Z6kGreeniiiiiddPd --------------------------
	.section	.nv.constant0._Z6kGreeniiiiiddPd,"a",@progbits
	.sectionflags	@""
	.align	4
.nv.constant0._Z6kGreeniiiiiddPd:
	.zero		944


//--------------------- .nv.constant0._Z10kFreespaceiiPKdP7double2 --------------------------
	.section	.nv.constant0._Z10kFreespaceiiPKdP7double2,"a",@progbits
	.sectionflags	@""
	.align	4
.nv.constant0._Z10kFreespaceiiPKdP7double2:
	.zero		920


//--------------------- .nv.constant0._Z9kPeriodiciiidddP7double2 --------------------------
	.section	.nv.constant0._Z9kPeriodiciiidddP7double2,"a",@progbits
	.sectionflags	@""
	.align	4
.nv.constant0._Z9kPeriodiciiidddP7double2:
	.zero		944


//--------------------- SYMBOLS --------------------------

	.type		.nv.reservedSmem.offset0,@object
	.size		.nv.reservedSmem.offset0,0x4
